//
// Generated by NVIDIA NVVM Compiler
//
// Compiler Build ID: CL-36424714
// Cuda compilation tools, release 13.0, V13.0.88
// Based on NVVM 20.0.0
//

.version 9.0
.target sm_100
.address_size 64

	// .globl	_ZN5hasty2v012elman_ladder17WmmaB2bGemmKernelI6__halfEEviiiPKT_S6_S6_PS4_
.extern .shared .align 16 .b8 _ZN5hasty2v012elman_ladder8smem_rawE[];

.visible .entry _ZN5hasty2v012elman_ladder17WmmaB2bGemmKernelI6__halfEEviiiPKT_S6_S6_PS4_(
	.param .u32 _ZN5hasty2v012elman_ladder17WmmaB2bGemmKernelI6__halfEEviiiPKT_S6_S6_PS4__param_0,
	.param .u32 _ZN5hasty2v012elman_ladder17WmmaB2bGemmKernelI6__halfEEviiiPKT_S6_S6_PS4__param_1,
	.param .u32 _ZN5hasty2v012elman_ladder17WmmaB2bGemmKernelI6__halfEEviiiPKT_S6_S6_PS4__param_2,
	.param .u64 .ptr .align 1 _ZN5hasty2v012elman_ladder17WmmaB2bGemmKernelI6__halfEEviiiPKT_S6_S6_PS4__param_3,
	.param .u64 .ptr .align 1 _ZN5hasty2v012elman_ladder17WmmaB2bGemmKernelI6__halfEEviiiPKT_S6_S6_PS4__param_4,
	.param .u64 .ptr .align 1 _ZN5hasty2v012elman_ladder17WmmaB2bGemmKernelI6__halfEEviiiPKT_S6_S6_PS4__param_5,
	.param .u64 .ptr .align 1 _ZN5hasty2v012elman_ladder17WmmaB2bGemmKernelI6__halfEEviiiPKT_S6_S6_PS4__param_6
)
{
	.local .align 16 .b8 	__local_depot0[256];
	.reg .b64 	%SP;
	.reg .b64 	%SPL;
	.reg .pred 	%p<91>;
	.reg .b16 	%rs<29>;
	.reg .b32 	%r<655>;
	.reg .b32 	%f<506>;
	.reg .b64 	%rd<51>;

	mov.u64 	%SPL, __local_depot0;
	ld.param.u32 	%r132, [_ZN5hasty2v012elman_ladder17WmmaB2bGemmKernelI6__halfEEviiiPKT_S6_S6_PS4__param_0];
	ld.param.u32 	%r133, [_ZN5hasty2v012elman_ladder17WmmaB2bGemmKernelI6__halfEEviiiPKT_S6_S6_PS4__param_1];
	ld.param.u32 	%r134, [_ZN5hasty2v012elman_ladder17WmmaB2bGemmKernelI6__halfEEviiiPKT_S6_S6_PS4__param_2];
	ld.param.u64 	%rd9, [_ZN5hasty2v012elman_ladder17WmmaB2bGemmKernelI6__halfEEviiiPKT_S6_S6_PS4__param_3];
	ld.param.u64 	%rd10, [_ZN5hasty2v012elman_ladder17WmmaB2bGemmKernelI6__halfEEviiiPKT_S6_S6_PS4__param_6];
	cvta.to.global.u64 	%rd1, %rd9;
	cvta.to.global.u64 	%rd2, %rd10;
	add.u64 	%rd3, %SPL, 0;
	mov.u32 	%r135, %ctaid.x;
	shl.b32 	%r1, %r135, 5;
	setp.ge.s32 	%p2, %r1, %r132;
	@%p2 bra 	$L__BB0_65;
	mov.u32 	%r2, %tid.x;
	shr.u32 	%r3, %r2, 5;
	shr.u32 	%r4, %r2, 6;
	shr.s32 	%r136, %r134, 31;
	shr.u32 	%r137, %r136, 28;
	add.s32 	%r138, %r134, %r137;
	shr.s32 	%r5, %r138, 4;
	add.s32 	%r139, %r5, 1;
	shr.u32 	%r140, %r139, 31;
	add.s32 	%r141, %r139, %r140;
	shr.s32 	%r6, %r141, 1;
	and.b32  	%r142, %r3, 1;
	setp.eq.b32 	%p3, %r142, 1;
	selp.b32 	%r7, %r6, 0, %p3;
	shl.b32 	%r8, %r134, 5;
	setp.ge.s32 	%p4, %r2, %r8;
	@%p4 bra 	$L__BB0_4;
	mov.u32 	%r9, %ntid.x;
	mov.u32 	%r635, %r2;
$L__BB0_3:
	div.s32 	%r143, %r635, %r134;
	mul.lo.s32 	%r144, %r143, %r134;
	sub.s32 	%r145, %r635, %r144;
	mov.u32 	%r146, _ZN5hasty2v012elman_ladder8smem_rawE;
	mad.lo.s32 	%r147, %r143, 1056, %r146;
	shl.b32 	%r148, %r145, 2;
	add.s32 	%r149, %r147, %r148;
	mov.b32 	%r150, 0;
	st.shared.u32 	[%r149], %r150;
	add.s32 	%r635, %r635, %r9;
	setp.lt.s32 	%p5, %r635, %r8;
	@%p5 bra 	$L__BB0_3;
$L__BB0_4:
	bar.sync 	0;
	mov.f32 	%f99, 0f00000000;
	st.local.v4.f32 	[%rd3], {%f99, %f99, %f99, %f99};
	st.local.v4.f32 	[%rd3+16], {%f99, %f99, %f99, %f99};
	st.local.v4.f32 	[%rd3+32], {%f99, %f99, %f99, %f99};
	st.local.v4.f32 	[%rd3+48], {%f99, %f99, %f99, %f99};
	st.local.v4.f32 	[%rd3+64], {%f99, %f99, %f99, %f99};
	st.local.v4.f32 	[%rd3+80], {%f99, %f99, %f99, %f99};
	st.local.v4.f32 	[%rd3+96], {%f99, %f99, %f99, %f99};
	st.local.v4.f32 	[%rd3+112], {%f99, %f99, %f99, %f99};
	st.local.v4.f32 	[%rd3+128], {%f99, %f99, %f99, %f99};
	st.local.v4.f32 	[%rd3+144], {%f99, %f99, %f99, %f99};
	st.local.v4.f32 	[%rd3+160], {%f99, %f99, %f99, %f99};
	st.local.v4.f32 	[%rd3+176], {%f99, %f99, %f99, %f99};
	st.local.v4.f32 	[%rd3+192], {%f99, %f99, %f99, %f99};
	st.local.v4.f32 	[%rd3+208], {%f99, %f99, %f99, %f99};
	st.local.v4.f32 	[%rd3+224], {%f99, %f99, %f99, %f99};
	st.local.v4.f32 	[%rd3+240], {%f99, %f99, %f99, %f99};
	setp.lt.s32 	%p6, %r133, 1;
	@%p6 bra 	$L__BB0_27;
	mov.u32 	%r12, %ntid.x;
	setp.gt.s32 	%p7, %r134, 15;
	setp.gt.s32 	%p8, %r5, %r7;
	and.pred  	%p1, %p7, %p8;
	mov.u32 	%r154, _ZN5hasty2v012elman_ladder8smem_rawE;
	mad.lo.s32 	%r155, %r4, 1280, %r154;
	add.s32 	%r13, %r155, 33792;
	sub.s32 	%r156, %r5, %r7;
	min.s32 	%r14, %r6, %r156;
	max.s32 	%r157, %r14, 1;
	add.s32 	%r15, %r2, %r12;
	max.u32 	%r158, %r15, 1024;
	setp.lt.u32 	%p9, %r15, 1024;
	selp.u32 	%r159, 1, 0, %p9;
	add.s32 	%r160, %r15, %r159;
	sub.s32 	%r161, %r158, %r160;
	div.u32 	%r162, %r161, %r12;
	add.s32 	%r16, %r162, %r159;
	add.s32 	%r17, %r3, %r1;
	shr.u32 	%r163, %r15, 5;
	and.b32  	%r18, %r15, 31;
	add.s32 	%r19, %r163, %r1;
	add.s32 	%r20, %r15, %r12;
	shr.u32 	%r164, %r20, 5;
	and.b32  	%r21, %r20, 31;
	add.s32 	%r22, %r164, %r1;
	and.b32  	%r23, %r157, 3;
	and.b32  	%r24, %r157, 536870908;
	add.s32 	%r25, %r155, 33824;
	mov.b32 	%r636, 0;
	not.pred 	%p41, %p1;
	and.b32  	%r28, %r2, 31;
$L__BB0_6:
	and.b32  	%r27, %r16, 3;
	setp.eq.s32 	%p10, %r27, 3;
	mov.u32 	%r637, %r2;
	@%p10 bra 	$L__BB0_16;
	setp.ge.s32 	%p11, %r17, %r132;
	add.s32 	%r29, %r28, %r636;
	setp.ge.s32 	%p12, %r29, %r133;
	mov.f32 	%f481, 0f00000000;
	or.pred  	%p13, %p11, %p12;
	@%p13 bra 	$L__BB0_9;
	mad.lo.s32 	%r166, %r17, %r133, %r29;
	mul.wide.s32 	%rd12, %r166, 2;
	add.s64 	%rd13, %rd1, %rd12;
	ld.global.nc.u16 	%rs1, [%rd13];
	// begin inline asm
	{  cvt.f32.f16 %f481, %rs1;}

	// end inline asm
$L__BB0_9:
	setp.eq.s32 	%p14, %r27, 0;
	// begin inline asm
	{  cvt.rn.f16.f32 %rs2, %f481;}

	// end inline asm
	mad.lo.s32 	%r167, %r3, 40, %r28;
	shl.b32 	%r168, %r167, 1;
	mov.u32 	%r169, _ZN5hasty2v012elman_ladder8smem_rawE;
	add.s32 	%r170, %r169, %r168;
	st.shared.u16 	[%r170+33792], %rs2;
	mov.u32 	%r637, %r15;
	@%p14 bra 	$L__BB0_16;
	setp.ge.s32 	%p15, %r19, %r132;
	add.s32 	%r30, %r18, %r636;
	setp.ge.s32 	%p16, %r30, %r133;
	mov.f32 	%f482, 0f00000000;
	or.pred  	%p17, %p15, %p16;
	@%p17 bra 	$L__BB0_12;
	mad.lo.s32 	%r172, %r19, %r133, %r30;
	mul.wide.s32 	%rd14, %r172, 2;
	add.s64 	%rd15, %rd1, %rd14;
	ld.global.nc.u16 	%rs3, [%rd15];
	// begin inline asm
	{  cvt.f32.f16 %f482, %rs3;}

	// end inline asm
$L__BB0_12:
	setp.eq.s32 	%p18, %r27, 1;
	// begin inline asm
	{  cvt.rn.f16.f32 %rs4, %f482;}

	// end inline asm
	shr.u32 	%r173, %r15, 5;
	mad.lo.s32 	%r174, %r173, 40, %r18;
	shl.b32 	%r175, %r174, 1;
	add.s32 	%r177, %r169, %r175;
	st.shared.u16 	[%r177+33792], %rs4;
	mov.u32 	%r637, %r20;
	@%p18 bra 	$L__BB0_16;
	setp.ge.s32 	%p19, %r22, %r132;
	add.s32 	%r31, %r21, %r636;
	setp.ge.s32 	%p20, %r31, %r133;
	mov.f32 	%f483, 0f00000000;
	or.pred  	%p21, %p19, %p20;
	@%p21 bra 	$L__BB0_15;
	mad.lo.s32 	%r179, %r22, %r133, %r31;
	mul.wide.s32 	%rd16, %r179, 2;
	add.s64 	%rd17, %rd1, %rd16;
	ld.global.nc.u16 	%rs5, [%rd17];
	// begin inline asm
	{  cvt.f32.f16 %f483, %rs5;}

	// end inline asm
$L__BB0_15:
	add.s32 	%r637, %r20, %r12;
	// begin inline asm
	{  cvt.rn.f16.f32 %rs6, %f483;}

	// end inline asm
	shr.u32 	%r180, %r20, 5;
	mad.lo.s32 	%r181, %r180, 40, %r21;
	shl.b32 	%r182, %r181, 1;
	add.s32 	%r184, %r169, %r182;
	st.shared.u16 	[%r184+33792], %rs6;
$L__BB0_16:
	setp.lt.u32 	%p22, %r16, 3;
	@%p22 bra 	$L__BB0_17;
	bra.uni 	$L__BB0_66;
$L__BB0_17:
	setp.ge.s32 	%p36, %r2, %r8;
	mov.u32 	%r639, %r2;
	@%p36 bra 	$L__BB0_21;
$L__BB0_18:
	setp.lt.s32 	%p37, %r134, 0;
	div.s32 	%r61, %r639, %r134;
	mul.lo.s32 	%r205, %r61, %r134;
	sub.s32 	%r62, %r639, %r205;
	add.s32 	%r63, %r61, %r636;
	setp.ge.s32 	%p38, %r63, %r133;
	mov.f32 	%f488, 0f00000000;
	or.pred  	%p39, %p37, %p38;
	@%p39 bra 	$L__BB0_20;
	ld.param.u64 	%rd49, [_ZN5hasty2v012elman_ladder17WmmaB2bGemmKernelI6__halfEEviiiPKT_S6_S6_PS4__param_4];
	mad.lo.s32 	%r206, %r62, %r133, %r63;
	cvta.to.global.u64 	%rd26, %rd49;
	mul.wide.s32 	%rd27, %r206, 2;
	add.s64 	%rd28, %rd26, %rd27;
	ld.global.nc.u16 	%rs15, [%rd28];
	// begin inline asm
	{  cvt.f32.f16 %f488, %rs15;}

	// end inline asm
$L__BB0_20:
	// begin inline asm
	{  cvt.rn.f16.f32 %rs16, %f488;}

	// end inline asm
	mad.lo.s32 	%r207, %r61, 264, %r62;
	shl.b32 	%r208, %r207, 1;
	mov.u32 	%r209, _ZN5hasty2v012elman_ladder8smem_rawE;
	add.s32 	%r210, %r209, %r208;
	st.shared.u16 	[%r210+36352], %rs16;
	add.s32 	%r639, %r639, %r12;
	setp.lt.s32 	%p40, %r639, %r8;
	@%p40 bra 	$L__BB0_18;
$L__BB0_21:
	bar.sync 	0;
	@%p41 bra 	$L__BB0_91;
	sub.s32 	%r65, %r133, %r636;
	setp.lt.s32 	%p42, %r65, 1;
	@%p42 bra 	$L__BB0_91;
	setp.lt.s32 	%p43, %r14, 4;
	mov.b32 	%r641, 0;
	@%p43 bra 	$L__BB0_82;
	mov.b32 	%r640, 0;
$L__BB0_25:
	setp.lt.u32 	%p44, %r65, 17;
	add.s32 	%r213, %r640, %r7;
	shl.b32 	%r214, %r213, 5;
	mul.wide.u32 	%rd29, %r640, 32;
	add.s64 	%rd4, %rd3, %rd29;
	mov.b32 	%r215, 40;
	wmma.load.a.sync.aligned.row.m16n16k16.shared.f16 	{%r216, %r217, %r218, %r219, %r220, %r221, %r222, %r223}, [%r13], %r215;
	mov.u32 	%r224, _ZN5hasty2v012elman_ladder8smem_rawE;
	add.s32 	%r225, %r224, %r214;
	add.s32 	%r67, %r225, 36352;
	mov.b32 	%r226, 264;
	wmma.load.b.sync.aligned.row.m16n16k16.shared.f16 	{%r227, %r228, %r229, %r230, %r231, %r232, %r233, %r234}, [%r67], %r226;
	ld.local.v4.f32 	{%f124, %f125, %f126, %f127}, [%rd4];
	ld.local.v4.f32 	{%f128, %f129, %f130, %f131}, [%rd4+16];
	wmma.mma.sync.aligned.row.row.m16n16k16.f32.f32 {%f17, %f18, %f19, %f20, %f21, %f22, %f23, %f24}, {%r216, %r217, %r218, %r219, %r220, %r221, %r222, %r223}, {%r227, %r228, %r229, %r230, %r231, %r232, %r233, %r234}, {%f124, %f125, %f126, %f127, %f128, %f129, %f130, %f131};
	st.local.v4.f32 	[%rd4], {%f17, %f18, %f19, %f20};
	st.local.v4.f32 	[%rd4+16], {%f21, %f22, %f23, %f24};
	@%p44 bra 	$L__BB0_75;
	mov.b32 	%r235, 40;
	wmma.load.a.sync.aligned.row.m16n16k16.shared.f16 	{%r236, %r237, %r238, %r239, %r240, %r241, %r242, %r243}, [%r25], %r235;
	add.s32 	%r244, %r67, 8448;
	mov.b32 	%r245, 264;
	wmma.load.b.sync.aligned.row.m16n16k16.shared.f16 	{%r246, %r247, %r248, %r249, %r250, %r251, %r252, %r253}, [%r244], %r245;
	wmma.mma.sync.aligned.row.row.m16n16k16.f32.f32 {%f132, %f133, %f134, %f135, %f136, %f137, %f138, %f139}, {%r236, %r237, %r238, %r239, %r240, %r241, %r242, %r243}, {%r246, %r247, %r248, %r249, %r250, %r251, %r252, %r253}, {%f17, %f18, %f19, %f20, %f21, %f22, %f23, %f24};
	st.local.v4.f32 	[%rd4], {%f132, %f133, %f134, %f135};
	st.local.v4.f32 	[%rd4+16], {%f136, %f137, %f138, %f139};
	bra.uni 	$L__BB0_75;
$L__BB0_27:
	shr.u32 	%r34, %r2, 6;
	setp.lt.s32 	%p56, %r134, 16;
	setp.le.s32 	%p57, %r5, %r7;
	or.pred  	%p58, %p56, %p57;
	@%p58 bra 	$L__BB0_40;
	mul.lo.s32 	%r35, %r34, 16896;
	sub.s32 	%r488, %r5, %r7;
	min.s32 	%r489, %r6, %r488;
	max.s32 	%r36, %r489, 1;
	and.b32  	%r37, %r36, 15;
	setp.lt.s32 	%p59, %r489, 16;
	mov.b32 	%r643, 0;
	@%p59 bra 	$L__BB0_31;
	and.b32  	%r643, %r36, 536870896;
	mov.b32 	%r642, 0;
$L__BB0_30:
	.pragma "nounroll";
	add.s32 	%r491, %r642, %r7;
	shl.b32 	%r492, %r491, 6;
	add.s32 	%r493, %r492, %r35;
	mov.u32 	%r494, _ZN5hasty2v012elman_ladder8smem_rawE;
	add.s32 	%r495, %r494, %r493;
	mul.wide.u32 	%rd31, %r642, 32;
	add.s64 	%rd32, %rd3, %rd31;
	ld.local.v4.f32 	{%f236, %f237, %f238, %f239}, [%rd32];
	ld.local.v4.f32 	{%f240, %f241, %f242, %f243}, [%rd32+16];
	mov.b32 	%r496, 264;
	wmma.store.d.sync.aligned.row.m16n16k16.shared.f32 	[%r495], {%f236, %f237, %f238, %f239, %f240, %f241, %f242, %f243}, %r496;
	add.s32 	%r497, %r495, 64;
	ld.local.v4.f32 	{%f244, %f245, %f246, %f247}, [%rd32+32];
	ld.local.v4.f32 	{%f248, %f249, %f250, %f251}, [%rd32+48];
	wmma.store.d.sync.aligned.row.m16n16k16.shared.f32 	[%r497], {%f244, %f245, %f246, %f247, %f248, %f249, %f250, %f251}, %r496;
	add.s32 	%r498, %r495, 128;
	ld.local.v4.f32 	{%f252, %f253, %f254, %f255}, [%rd32+64];
	ld.local.v4.f32 	{%f256, %f257, %f258, %f259}, [%rd32+80];
	wmma.store.d.sync.aligned.row.m16n16k16.shared.f32 	[%r498], {%f252, %f253, %f254, %f255, %f256, %f257, %f258, %f259}, %r496;
	add.s32 	%r499, %r495, 192;
	ld.local.v4.f32 	{%f260, %f261, %f262, %f263}, [%rd32+96];
	ld.local.v4.f32 	{%f264, %f265, %f266, %f267}, [%rd32+112];
	wmma.store.d.sync.aligned.row.m16n16k16.shared.f32 	[%r499], {%f260, %f261, %f262, %f263, %f264, %f265, %f266, %f267}, %r496;
	add.s32 	%r500, %r495, 256;
	ld.local.v4.f32 	{%f268, %f269, %f270, %f271}, [%rd32+128];
	ld.local.v4.f32 	{%f272, %f273, %f274, %f275}, [%rd32+144];
	wmma.store.d.sync.aligned.row.m16n16k16.shared.f32 	[%r500], {%f268, %f269, %f270, %f271, %f272, %f273, %f274, %f275}, %r496;
	add.s32 	%r501, %r495, 320;
	ld.local.v4.f32 	{%f276, %f277, %f278, %f279}, [%rd32+160];
	ld.local.v4.f32 	{%f280, %f281, %f282, %f283}, [%rd32+176];
	wmma.store.d.sync.aligned.row.m16n16k16.shared.f32 	[%r501], {%f276, %f277, %f278, %f279, %f280, %f281, %f282, %f283}, %r496;
	add.s32 	%r502, %r495, 384;
	ld.local.v4.f32 	{%f284, %f285, %f286, %f287}, [%rd32+192];
	ld.local.v4.f32 	{%f288, %f289, %f290, %f291}, [%rd32+208];
	wmma.store.d.sync.aligned.row.m16n16k16.shared.f32 	[%r502], {%f284, %f285, %f286, %f287, %f288, %f289, %f290, %f291}, %r496;
	add.s32 	%r503, %r495, 448;
	ld.local.v4.f32 	{%f292, %f293, %f294, %f295}, [%rd32+224];
	ld.local.v4.f32 	{%f296, %f297, %f298, %f299}, [%rd32+240];
	wmma.store.d.sync.aligned.row.m16n16k16.shared.f32 	[%r503], {%f292, %f293, %f294, %f295, %f296, %f297, %f298, %f299}, %r496;
	add.s32 	%r504, %r495, 512;
	ld.local.v4.f32 	{%f300, %f301, %f302, %f303}, [%rd32+256];
	ld.local.v4.f32 	{%f304, %f305, %f306, %f307}, [%rd32+272];
	wmma.store.d.sync.aligned.row.m16n16k16.shared.f32 	[%r504], {%f300, %f301, %f302, %f303, %f304, %f305, %f306, %f307}, %r496;
	add.s32 	%r505, %r495, 576;
	ld.local.v4.f32 	{%f308, %f309, %f310, %f311}, [%rd32+288];
	ld.local.v4.f32 	{%f312, %f313, %f314, %f315}, [%rd32+304];
	wmma.store.d.sync.aligned.row.m16n16k16.shared.f32 	[%r505], {%f308, %f309, %f310, %f311, %f312, %f313, %f314, %f315}, %r496;
	add.s32 	%r506, %r495, 640;
	ld.local.v4.f32 	{%f316, %f317, %f318, %f319}, [%rd32+320];
	ld.local.v4.f32 	{%f320, %f321, %f322, %f323}, [%rd32+336];
	wmma.store.d.sync.aligned.row.m16n16k16.shared.f32 	[%r506], {%f316, %f317, %f318, %f319, %f320, %f321, %f322, %f323}, %r496;
	add.s32 	%r507, %r495, 704;
	ld.local.v4.f32 	{%f324, %f325, %f326, %f327}, [%rd32+352];
	ld.local.v4.f32 	{%f328, %f329, %f330, %f331}, [%rd32+368];
	wmma.store.d.sync.aligned.row.m16n16k16.shared.f32 	[%r507], {%f324, %f325, %f326, %f327, %f328, %f329, %f330, %f331}, %r496;
	add.s32 	%r508, %r495, 768;
	ld.local.v4.f32 	{%f332, %f333, %f334, %f335}, [%rd32+384];
	ld.local.v4.f32 	{%f336, %f337, %f338, %f339}, [%rd32+400];
	wmma.store.d.sync.aligned.row.m16n16k16.shared.f32 	[%r508], {%f332, %f333, %f334, %f335, %f336, %f337, %f338, %f339}, %r496;
	add.s32 	%r509, %r495, 832;
	ld.local.v4.f32 	{%f340, %f341, %f342, %f343}, [%rd32+416];
	ld.local.v4.f32 	{%f344, %f345, %f346, %f347}, [%rd32+432];
	wmma.store.d.sync.aligned.row.m16n16k16.shared.f32 	[%r509], {%f340, %f341, %f342, %f343, %f344, %f345, %f346, %f347}, %r496;
	add.s32 	%r510, %r495, 896;
	ld.local.v4.f32 	{%f348, %f349, %f350, %f351}, [%rd32+448];
	ld.local.v4.f32 	{%f352, %f353, %f354, %f355}, [%rd32+464];
	wmma.store.d.sync.aligned.row.m16n16k16.shared.f32 	[%r510], {%f348, %f349, %f350, %f351, %f352, %f353, %f354, %f355}, %r496;
	add.s32 	%r511, %r495, 960;
	ld.local.v4.f32 	{%f356, %f357, %f358, %f359}, [%rd32+480];
	ld.local.v4.f32 	{%f360, %f361, %f362, %f363}, [%rd32+496];
	wmma.store.d.sync.aligned.row.m16n16k16.shared.f32 	[%r511], {%f356, %f357, %f358, %f359, %f360, %f361, %f362, %f363}, %r496;
	add.s32 	%r642, %r642, 16;
	setp.ne.s32 	%p60, %r642, %r643;
	@%p60 bra 	$L__BB0_30;
$L__BB0_31:
	setp.eq.s32 	%p61, %r37, 0;
	@%p61 bra 	$L__BB0_40;
	and.b32  	%r75, %r36, 7;
	setp.lt.u32 	%p62, %r37, 8;
	@%p62 bra 	$L__BB0_34;
	add.s32 	%r512, %r643, %r7;
	shl.b32 	%r513, %r512, 6;
	add.s32 	%r514, %r513, %r35;
	mov.u32 	%r515, _ZN5hasty2v012elman_ladder8smem_rawE;
	add.s32 	%r516, %r515, %r514;
	mul.wide.u32 	%rd33, %r643, 32;
	add.s64 	%rd34, %rd3, %rd33;
	ld.local.v4.f32 	{%f364, %f365, %f366, %f367}, [%rd34];
	ld.local.v4.f32 	{%f368, %f369, %f370, %f371}, [%rd34+16];
	mov.b32 	%r517, 264;
	wmma.store.d.sync.aligned.row.m16n16k16.shared.f32 	[%r516], {%f364, %f365, %f366, %f367, %f368, %f369, %f370, %f371}, %r517;
	add.s32 	%r518, %r516, 64;
	ld.local.v4.f32 	{%f372, %f373, %f374, %f375}, [%rd34+32];
	ld.local.v4.f32 	{%f376, %f377, %f378, %f379}, [%rd34+48];
	wmma.store.d.sync.aligned.row.m16n16k16.shared.f32 	[%r518], {%f372, %f373, %f374, %f375, %f376, %f377, %f378, %f379}, %r517;
	add.s32 	%r519, %r516, 128;
	ld.local.v4.f32 	{%f380, %f381, %f382, %f383}, [%rd34+64];
	ld.local.v4.f32 	{%f384, %f385, %f386, %f387}, [%rd34+80];
	wmma.store.d.sync.aligned.row.m16n16k16.shared.f32 	[%r519], {%f380, %f381, %f382, %f383, %f384, %f385, %f386, %f387}, %r517;
	add.s32 	%r520, %r516, 192;
	ld.local.v4.f32 	{%f388, %f389, %f390, %f391}, [%rd34+96];
	ld.local.v4.f32 	{%f392, %f393, %f394, %f395}, [%rd34+112];
	wmma.store.d.sync.aligned.row.m16n16k16.shared.f32 	[%r520], {%f388, %f389, %f390, %f391, %f392, %f393, %f394, %f395}, %r517;
	add.s32 	%r521, %r516, 256;
	ld.local.v4.f32 	{%f396, %f397, %f398, %f399}, [%rd34+128];
	ld.local.v4.f32 	{%f400, %f401, %f402, %f403}, [%rd34+144];
	wmma.store.d.sync.aligned.row.m16n16k16.shared.f32 	[%r521], {%f396, %f397, %f398, %f399, %f400, %f401, %f402, %f403}, %r517;
	add.s32 	%r522, %r516, 320;
	ld.local.v4.f32 	{%f404, %f405, %f406, %f407}, [%rd34+160];
	ld.local.v4.f32 	{%f408, %f409, %f410, %f411}, [%rd34+176];
	wmma.store.d.sync.aligned.row.m16n16k16.shared.f32 	[%r522], {%f404, %f405, %f406, %f407, %f408, %f409, %f410, %f411}, %r517;
	add.s32 	%r523, %r516, 384;
	ld.local.v4.f32 	{%f412, %f413, %f414, %f415}, [%rd34+192];
	ld.local.v4.f32 	{%f416, %f417, %f418, %f419}, [%rd34+208];
	wmma.store.d.sync.aligned.row.m16n16k16.shared.f32 	[%r523], {%f412, %f413, %f414, %f415, %f416, %f417, %f418, %f419}, %r517;
	add.s32 	%r524, %r516, 448;
	ld.local.v4.f32 	{%f420, %f421, %f422, %f423}, [%rd34+224];
	ld.local.v4.f32 	{%f424, %f425, %f426, %f427}, [%rd34+240];
	wmma.store.d.sync.aligned.row.m16n16k16.shared.f32 	[%r524], {%f420, %f421, %f422, %f423, %f424, %f425, %f426, %f427}, %r517;
	add.s32 	%r643, %r643, 8;
$L__BB0_34:
	setp.eq.s32 	%p63, %r75, 0;
	@%p63 bra 	$L__BB0_40;
	and.b32  	%r78, %r36, 3;
	setp.lt.u32 	%p64, %r75, 4;
	@%p64 bra 	$L__BB0_37;
	add.s32 	%r525, %r643, %r7;
	shl.b32 	%r526, %r525, 6;
	add.s32 	%r527, %r526, %r35;
	mov.u32 	%r528, _ZN5hasty2v012elman_ladder8smem_rawE;
	add.s32 	%r529, %r528, %r527;
	mul.wide.u32 	%rd35, %r643, 32;
	add.s64 	%rd36, %rd3, %rd35;
	ld.local.v4.f32 	{%f428, %f429, %f430, %f431}, [%rd36];
	ld.local.v4.f32 	{%f432, %f433, %f434, %f435}, [%rd36+16];
	mov.b32 	%r530, 264;
	wmma.store.d.sync.aligned.row.m16n16k16.shared.f32 	[%r529], {%f428, %f429, %f430, %f431, %f432, %f433, %f434, %f435}, %r530;
	add.s32 	%r531, %r529, 64;
	ld.local.v4.f32 	{%f436, %f437, %f438, %f439}, [%rd36+32];
	ld.local.v4.f32 	{%f440, %f441, %f442, %f443}, [%rd36+48];
	wmma.store.d.sync.aligned.row.m16n16k16.shared.f32 	[%r531], {%f436, %f437, %f438, %f439, %f440, %f441, %f442, %f443}, %r530;
	add.s32 	%r532, %r529, 128;
	ld.local.v4.f32 	{%f444, %f445, %f446, %f447}, [%rd36+64];
	ld.local.v4.f32 	{%f448, %f449, %f450, %f451}, [%rd36+80];
	wmma.store.d.sync.aligned.row.m16n16k16.shared.f32 	[%r532], {%f444, %f445, %f446, %f447, %f448, %f449, %f450, %f451}, %r530;
	add.s32 	%r533, %r529, 192;
	ld.local.v4.f32 	{%f452, %f453, %f454, %f455}, [%rd36+96];
	ld.local.v4.f32 	{%f456, %f457, %f458, %f459}, [%rd36+112];
	wmma.store.d.sync.aligned.row.m16n16k16.shared.f32 	[%r533], {%f452, %f453, %f454, %f455, %f456, %f457, %f458, %f459}, %r530;
	add.s32 	%r643, %r643, 4;
$L__BB0_37:
	setp.eq.s32 	%p65, %r78, 0;
	@%p65 bra 	$L__BB0_40;
	mov.b32 	%r647, 0;
	mov.u32 	%r538, _ZN5hasty2v012elman_ladder8smem_rawE;
$L__BB0_39:
	.pragma "nounroll";
	add.s32 	%r535, %r643, %r7;
	shl.b32 	%r536, %r535, 6;
	add.s32 	%r537, %r536, %r35;
	add.s32 	%r539, %r538, %r537;
	mul.wide.u32 	%rd37, %r643, 32;
	add.s64 	%rd38, %rd3, %rd37;
	ld.local.v4.f32 	{%f460, %f461, %f462, %f463}, [%rd38];
	ld.local.v4.f32 	{%f464, %f465, %f466, %f467}, [%rd38+16];
	mov.b32 	%r540, 264;
	wmma.store.d.sync.aligned.row.m16n16k16.shared.f32 	[%r539], {%f460, %f461, %f462, %f463, %f464, %f465, %f466, %f467}, %r540;
	add.s32 	%r643, %r643, 1;
	add.s32 	%r647, %r647, 1;
	setp.ne.s32 	%p66, %r647, %r78;
	@%p66 bra 	$L__BB0_39;
$L__BB0_40:
	setp.lt.s32 	%p67, %r133, 1;
	bar.sync 	0;
	@%p67 bra 	$L__BB0_65;
	ld.param.u64 	%rd50, [_ZN5hasty2v012elman_ladder17WmmaB2bGemmKernelI6__halfEEviiiPKT_S6_S6_PS4__param_5];
	mov.u32 	%r85, %ntid.x;
	shl.b32 	%r542, %r3, 3;
	and.b32  	%r543, %r542, 16;
	shl.b32 	%r544, %r3, 4;
	and.b32  	%r545, %r544, 16;
	and.b32  	%r86, %r2, 31;
	shl.b32 	%r546, %r3, 9;
	mov.u32 	%r547, _ZN5hasty2v012elman_ladder8smem_rawE;
	add.s32 	%r94, %r547, %r546;
	add.s32 	%r87, %r94, 54272;
	shl.b32 	%r548, %r3, 5;
	and.b32  	%r549, %r548, 32;
	add.s32 	%r550, %r547, %r549;
	add.s32 	%r88, %r550, 33792;
	shl.b32 	%r551, %r3, 10;
	add.s32 	%r552, %r547, %r551;
	add.s32 	%r89, %r552, 56320;
	add.s32 	%r90, %r543, %r1;
	and.b32  	%r91, %r2, 15;
	or.b32  	%r92, %r545, %r91;
	or.b32  	%r553, %r86, 96;
	shr.u32 	%r554, %r553, 4;
	shl.b32 	%r555, %r554, 5;
	shl.b32 	%r556, %r2, 1;
	and.b32  	%r557, %r556, 30;
	or.b32  	%r558, %r555, %r557;
	or.b32  	%r93, %r558, 54272;
	mul.lo.s32 	%r95, %r554, 1056;
	cvt.u16.u32 	%rs17, %r34;
	and.b16  	%rs18, %rs17, 1;
	mul.wide.u16 	%r559, %rs18, 16896;
	add.s32 	%r96, %r547, %r559;
	or.b32  	%r560, %r86, 64;
	shr.u32 	%r561, %r560, 4;
	shl.b32 	%r562, %r561, 5;
	or.b32  	%r563, %r562, %r557;
	or.b32  	%r97, %r563, 54272;
	mul.lo.s32 	%r98, %r561, 1056;
	or.b32  	%r564, %r86, 32;
	shr.u32 	%r565, %r564, 4;
	shl.b32 	%r566, %r565, 5;
	or.b32  	%r567, %r566, %r557;
	or.b32  	%r99, %r567, 54272;
	mul.lo.s32 	%r100, %r565, 1056;
	shr.u32 	%r568, %r86, 4;
	shl.b32 	%r569, %r568, 5;
	or.b32  	%r570, %r569, %r557;
	or.b32  	%r101, %r570, 54272;
	mul.lo.s32 	%r102, %r568, 1056;
	cvta.to.global.u64 	%rd6, %rd50;
	mov.b32 	%r648, 0;
$L__BB0_42:
	setp.ge.s32 	%p68, %r2, %r8;
	@%p68 bra 	$L__BB0_47;
	mov.u32 	%r649, %r2;
$L__BB0_44:
	shr.s32 	%r571, %r649, 31;
	shr.u32 	%r572, %r571, 27;
	add.s32 	%r573, %r649, %r572;
	shr.s32 	%r105, %r573, 5;
	and.b32  	%r574, %r573, -32;
	sub.s32 	%r106, %r649, %r574;
	add.s32 	%r107, %r106, %r648;
	setp.ge.s32 	%p69, %r105, %r134;
	setp.ge.s32 	%p70, %r107, %r133;
	mov.f32 	%f489, 0f00000000;
	or.pred  	%p71, %p69, %p70;
	@%p71 bra 	$L__BB0_46;
	mad.lo.s32 	%r575, %r107, %r134, %r105;
	mul.wide.s32 	%rd39, %r575, 2;
	add.s64 	%rd40, %rd6, %rd39;
	ld.global.nc.u16 	%rs19, [%rd40];
	// begin inline asm
	{  cvt.f32.f16 %f489, %rs19;}

	// end inline asm
$L__BB0_46:
	// begin inline asm
	{  cvt.rn.f16.f32 %rs20, %f489;}

	// end inline asm
	mad.lo.s32 	%r576, %r105, 40, %r106;
	shl.b32 	%r577, %r576, 1;
	add.s32 	%r579, %r547, %r577;
	st.shared.u16 	[%r579+33792], %rs20;
	add.s32 	%r649, %r649, %r85;
	setp.lt.s32 	%p72, %r649, %r8;
	@%p72 bra 	$L__BB0_44;
$L__BB0_47:
	setp.gt.u32 	%p73, %r2, 127;
	bar.sync 	0;
	@%p73 bra 	$L__BB0_64;
	setp.lt.s32 	%p74, %r134, 1;
	mov.f32 	%f498, 0f00000000;
	mov.f32 	%f499, %f498;
	mov.f32 	%f500, %f498;
	mov.f32 	%f501, %f498;
	mov.f32 	%f502, %f498;
	mov.f32 	%f503, %f498;
	mov.f32 	%f504, %f498;
	mov.f32 	%f505, %f498;
	@%p74 bra 	$L__BB0_53;
	mov.b32 	%r650, 0;
	mov.f32 	%f498, 0f00000000;
$L__BB0_50:
	add.s32 	%r581, %r91, %r650;
	shl.b32 	%r582, %r581, 2;
	add.s32 	%r110, %r95, %r582;
	add.s32 	%r111, %r98, %r582;
	add.s32 	%r112, %r100, %r582;
	add.s32 	%r113, %r102, %r582;
	mov.u32 	%r651, %r96;
	mov.u32 	%r652, %r94;
	mov.u32 	%r653, %r86;
$L__BB0_51:
	add.s32 	%r583, %r651, %r113;
	ld.shared.f32 	%f473, [%r583];
	// begin inline asm
	{  cvt.rn.f16.f32 %rs21, %f473;}

	// end inline asm
	add.s32 	%r584, %r652, %r101;
	st.shared.u16 	[%r584], %rs21;
	add.s32 	%r585, %r651, %r112;
	ld.shared.f32 	%f474, [%r585];
	// begin inline asm
	{  cvt.rn.f16.f32 %rs22, %f474;}

	// end inline asm
	add.s32 	%r586, %r652, %r99;
	st.shared.u16 	[%r586], %rs22;
	add.s32 	%r587, %r651, %r111;
	ld.shared.f32 	%f475, [%r587];
	// begin inline asm
	{  cvt.rn.f16.f32 %rs23, %f475;}

	// end inline asm
	add.s32 	%r588, %r652, %r97;
	st.shared.u16 	[%r588], %rs23;
	add.s32 	%r589, %r651, %r110;
	ld.shared.f32 	%f476, [%r589];
	// begin inline asm
	{  cvt.rn.f16.f32 %rs24, %f476;}

	// end inline asm
	add.s32 	%r590, %r652, %r93;
	st.shared.u16 	[%r590], %rs24;
	add.s32 	%r117, %r653, 128;
	add.s32 	%r652, %r652, 256;
	add.s32 	%r651, %r651, 8448;
	setp.lt.u32 	%p75, %r653, 128;
	mov.u32 	%r653, %r117;
	@%p75 bra 	$L__BB0_51;
	bar.warp.sync 	-1;
	mov.b32 	%r591, 16;
	wmma.load.a.sync.aligned.row.m16n16k16.shared.f16 	{%r592, %r593, %r594, %r595, %r596, %r597, %r598, %r599}, [%r87], %r591;
	mad.lo.s32 	%r600, %r650, 80, %r88;
	mov.b32 	%r601, 40;
	wmma.load.b.sync.aligned.row.m16n16k16.shared.f16 	{%r602, %r603, %r604, %r605, %r606, %r607, %r608, %r609}, [%r600], %r601;
	wmma.mma.sync.aligned.row.row.m16n16k16.f32.f32 {%f505, %f504, %f503, %f502, %f501, %f500, %f499, %f498}, {%r592, %r593, %r594, %r595, %r596, %r597, %r598, %r599}, {%r602, %r603, %r604, %r605, %r606, %r607, %r608, %r609}, {%f505, %f504, %f503, %f502, %f501, %f500, %f499, %f498};
	add.s32 	%r650, %r650, 16;
	setp.lt.s32 	%p76, %r650, %r134;
	@%p76 bra 	$L__BB0_50;
$L__BB0_53:
	mov.b32 	%r610, 16;
	wmma.store.d.sync.aligned.row.m16n16k16.shared.f32 	[%r89], {%f505, %f504, %f503, %f502, %f501, %f500, %f499, %f498}, %r610;
	add.s32 	%r121, %r648, %r92;
	mov.u32 	%r654, %r86;
$L__BB0_54:
	setp.ge.s32 	%p77, %r121, %r133;
	shr.u32 	%r611, %r654, 4;
	add.s32 	%r123, %r90, %r611;
	setp.ge.s32 	%p78, %r123, %r132;
	or.pred  	%p79, %p78, %p77;
	@%p79 bra 	$L__BB0_56;
	and.b32  	%r612, %r654, 240;
	or.b32  	%r613, %r612, %r91;
	shl.b32 	%r614, %r613, 2;
	add.s32 	%r615, %r89, %r614;
	ld.shared.f32 	%f477, [%r615];
	// begin inline asm
	{  cvt.rn.f16.f32 %rs25, %f477;}

	// end inline asm
	mad.lo.s32 	%r616, %r123, %r133, %r121;
	mul.wide.s32 	%rd41, %r616, 2;
	add.s64 	%rd42, %rd2, %rd41;
	st.global.u16 	[%rd42], %rs25;
$L__BB0_56:
	setp.ge.s32 	%p80, %r121, %r133;
	add.s32 	%r124, %r654, 32;
	shr.u32 	%r617, %r124, 4;
	add.s32 	%r125, %r90, %r617;
	setp.ge.s32 	%p81, %r125, %r132;
	or.pred  	%p82, %p81, %p80;
	@%p82 bra 	$L__BB0_58;
	and.b32  	%r618, %r124, 240;
	or.b32  	%r619, %r618, %r91;
	shl.b32 	%r620, %r619, 2;
	add.s32 	%r621, %r89, %r620;
	ld.shared.f32 	%f478, [%r621];
	// begin inline asm
	{  cvt.rn.f16.f32 %rs26, %f478;}

	// end inline asm
	mad.lo.s32 	%r622, %r125, %r133, %r121;
	mul.wide.s32 	%rd43, %r622, 2;
	add.s64 	%rd44, %rd2, %rd43;
	st.global.u16 	[%rd44], %rs26;
$L__BB0_58:
	setp.ge.s32 	%p83, %r121, %r133;
	add.s32 	%r126, %r654, 64;
	shr.u32 	%r623, %r126, 4;
	add.s32 	%r127, %r90, %r623;
	setp.ge.s32 	%p84, %r127, %r132;
	or.pred  	%p85, %p84, %p83;
	@%p85 bra 	$L__BB0_60;
	and.b32  	%r624, %r126, 240;
	or.b32  	%r625, %r624, %r91;
	shl.b32 	%r626, %r625, 2;
	add.s32 	%r627, %r89, %r626;
	ld.shared.f32 	%f479, [%r627];
	// begin inline asm
	{  cvt.rn.f16.f32 %rs27, %f479;}

	// end inline asm
	mad.lo.s32 	%r628, %r127, %r133, %r121;
	mul.wide.s32 	%rd45, %r628, 2;
	add.s64 	%rd46, %rd2, %rd45;
	st.global.u16 	[%rd46], %rs27;
$L__BB0_60:
	setp.ge.s32 	%p86, %r121, %r133;
	add.s32 	%r128, %r654, 96;
	shr.u32 	%r629, %r128, 4;
	add.s32 	%r129, %r90, %r629;
	setp.ge.s32 	%p87, %r129, %r132;
	or.pred  	%p88, %p87, %p86;
	@%p88 bra 	$L__BB0_62;
	and.b32  	%r630, %r128, 240;
	or.b32  	%r631, %r630, %r91;
	shl.b32 	%r632, %r631, 2;
	add.s32 	%r633, %r89, %r632;
	ld.shared.f32 	%f480, [%r633];
	// begin inline asm
	{  cvt.rn.f16.f32 %rs28, %f480;}

	// end inline asm
	mad.lo.s32 	%r634, %r129, %r133, %r121;
	mul.wide.s32 	%rd47, %r634, 2;
	add.s64 	%rd48, %rd2, %rd47;
	st.global.u16 	[%rd48], %rs28;
$L__BB0_62:
	add.s32 	%r130, %r654, 128;
	setp.lt.u32 	%p89, %r654, 128;
	mov.u32 	%r654, %r130;
	@%p89 bra 	$L__BB0_54;
	bar.warp.sync 	-1;
$L__BB0_64:
	bar.sync 	0;
	add.s32 	%r648, %r648, 32;
	setp.lt.s32 	%p90, %r648, %r133;
	@%p90 bra 	$L__BB0_42;
$L__BB0_65:
	ret;
$L__BB0_66:
	shr.u32 	%r40, %r637, 5;
	and.b32  	%r41, %r637, 31;
	add.s32 	%r42, %r40, %r1;
	add.s32 	%r43, %r41, %r636;
	setp.ge.s32 	%p23, %r42, %r132;
	setp.ge.s32 	%p24, %r43, %r133;
	mov.f32 	%f484, 0f00000000;
	or.pred  	%p25, %p23, %p24;
	@%p25 bra 	$L__BB0_68;
	mad.lo.s32 	%r185, %r42, %r133, %r43;
	mul.wide.s32 	%rd18, %r185, 2;
	add.s64 	%rd19, %rd1, %rd18;
	ld.global.nc.u16 	%rs7, [%rd19];
	// begin inline asm
	{  cvt.f32.f16 %f484, %rs7;}

	// end inline asm
$L__BB0_68:
	// begin inline asm
	{  cvt.rn.f16.f32 %rs8, %f484;}

	// end inline asm
	mad.lo.s32 	%r186, %r40, 40, %r41;
	shl.b32 	%r187, %r186, 1;
	mov.u32 	%r188, _ZN5hasty2v012elman_ladder8smem_rawE;
	add.s32 	%r189, %r188, %r187;
	st.shared.u16 	[%r189+33792], %rs8;
	add.s32 	%r44, %r637, %r12;
	shr.u32 	%r45, %r44, 5;
	and.b32  	%r46, %r44, 31;
	add.s32 	%r47, %r45, %r1;
	add.s32 	%r48, %r46, %r636;
	setp.ge.s32 	%p26, %r47, %r132;
	setp.ge.s32 	%p27, %r48, %r133;
	mov.f32 	%f485, 0f00000000;
	or.pred  	%p28, %p26, %p27;
	@%p28 bra 	$L__BB0_70;
	mad.lo.s32 	%r190, %r47, %r133, %r48;
	mul.wide.s32 	%rd20, %r190, 2;
	add.s64 	%rd21, %rd1, %rd20;
	ld.global.nc.u16 	%rs9, [%rd21];
	// begin inline asm
	{  cvt.f32.f16 %f485, %rs9;}

	// end inline asm
$L__BB0_70:
	// begin inline asm
	{  cvt.rn.f16.f32 %rs10, %f485;}

	// end inline asm
	mad.lo.s32 	%r191, %r45, 40, %r46;
	shl.b32 	%r192, %r191, 1;
	add.s32 	%r194, %r188, %r192;
	st.shared.u16 	[%r194+33792], %rs10;
	add.s32 	%r49, %r44, %r12;
	shr.u32 	%r50, %r49, 5;
	and.b32  	%r51, %r49, 31;
	add.s32 	%r52, %r50, %r1;
	add.s32 	%r53, %r51, %r636;
	setp.ge.s32 	%p29, %r52, %r132;
	setp.ge.s32 	%p30, %r53, %r133;
	mov.f32 	%f486, 0f00000000;
	or.pred  	%p31, %p29, %p30;
	@%p31 bra 	$L__BB0_72;
	mad.lo.s32 	%r195, %r52, %r133, %r53;
	mul.wide.s32 	%rd22, %r195, 2;
	add.s64 	%rd23, %rd1, %rd22;
	ld.global.nc.u16 	%rs11, [%rd23];
	// begin inline asm
	{  cvt.f32.f16 %f486, %rs11;}

	// end inline asm
$L__BB0_72:
	// begin inline asm
	{  cvt.rn.f16.f32 %rs12, %f486;}

	// end inline asm
	mad.lo.s32 	%r196, %r50, 40, %r51;
	shl.b32 	%r197, %r196, 1;
	add.s32 	%r199, %r188, %r197;
	st.shared.u16 	[%r199+33792], %rs12;
	add.s32 	%r54, %r49, %r12;
	shr.u32 	%r55, %r54, 5;
	and.b32  	%r56, %r54, 31;
	add.s32 	%r57, %r55, %r1;
	add.s32 	%r58, %r56, %r636;
	setp.ge.s32 	%p32, %r57, %r132;
	setp.ge.s32 	%p33, %r58, %r133;
	mov.f32 	%f487, 0f00000000;
	or.pred  	%p34, %p32, %p33;
	@%p34 bra 	$L__BB0_74;
	mad.lo.s32 	%r200, %r57, %r133, %r58;
	mul.wide.s32 	%rd24, %r200, 2;
	add.s64 	%rd25, %rd1, %rd24;
	ld.global.nc.u16 	%rs13, [%rd25];
	// begin inline asm
	{  cvt.f32.f16 %f487, %rs13;}

	// end inline asm
$L__BB0_74:
	// begin inline asm
	{  cvt.rn.f16.f32 %rs14, %f487;}

	// end inline asm
	mad.lo.s32 	%r201, %r55, 40, %r56;
	shl.b32 	%r202, %r201, 1;
	add.s32 	%r204, %r188, %r202;
	st.shared.u16 	[%r204+33792], %rs14;
	add.s32 	%r637, %r54, %r12;
	setp.lt.u32 	%p35, %r637, 1024;
	@%p35 bra 	$L__BB0_66;
	bra.uni 	$L__BB0_17;
$L__BB0_75:
	setp.gt.u32 	%p45, %r65, 16;
	mov.b32 	%r254, 40;
	wmma.load.a.sync.aligned.row.m16n16k16.shared.f16 	{%r255, %r256, %r257, %r258, %r259, %r260, %r261, %r262}, [%r13], %r254;
	add.s32 	%r263, %r67, 32;
	mov.b32 	%r264, 264;
	wmma.load.b.sync.aligned.row.m16n16k16.shared.f16 	{%r265, %r266, %r267, %r268, %r269, %r270, %r271, %r272}, [%r263], %r264;
	ld.local.v4.f32 	{%f140, %f141, %f142, %f143}, [%rd4+32];
	ld.local.v4.f32 	{%f144, %f145, %f146, %f147}, [%rd4+48];
	wmma.mma.sync.aligned.row.row.m16n16k16.f32.f32 {%f41, %f42, %f43, %f44, %f45, %f46, %f47, %f48}, {%r255, %r256, %r257, %r258, %r259, %r260, %r261, %r262}, {%r265, %r266, %r267, %r268, %r269, %r270, %r271, %r272}, {%f140, %f141, %f142, %f143, %f144, %f145, %f146, %f147};
	st.local.v4.f32 	[%rd4+32], {%f41, %f42, %f43, %f44};
	st.local.v4.f32 	[%rd4+48], {%f45, %f46, %f47, %f48};
	@%p45 bra 	$L__BB0_76;
	bra.uni 	$L__BB0_77;
$L__BB0_76:
	mov.b32 	%r273, 40;
	wmma.load.a.sync.aligned.row.m16n16k16.shared.f16 	{%r274, %r275, %r276, %r277, %r278, %r279, %r280, %r281}, [%r25], %r273;
	add.s32 	%r282, %r67, 8480;
	mov.b32 	%r283, 264;
	wmma.load.b.sync.aligned.row.m16n16k16.shared.f16 	{%r284, %r285, %r286, %r287, %r288, %r289, %r290, %r291}, [%r282], %r283;
	wmma.mma.sync.aligned.row.row.m16n16k16.f32.f32 {%f148, %f149, %f150, %f151, %f152, %f153, %f154, %f155}, {%r274, %r275, %r276, %r277, %r278, %r279, %r280, %r281}, {%r284, %r285, %r286, %r287, %r288, %r289, %r290, %r291}, {%f41, %f42, %f43, %f44, %f45, %f46, %f47, %f48};
	st.local.v4.f32 	[%rd4+32], {%f148, %f149, %f150, %f151};
	st.local.v4.f32 	[%rd4+48], {%f152, %f153, %f154, %f155};
$L__BB0_77:
	mov.b32 	%r292, 40;
	wmma.load.a.sync.aligned.row.m16n16k16.shared.f16 	{%r293, %r294, %r295, %r296, %r297, %r298, %r299, %r300}, [%r13], %r292;
	add.s32 	%r301, %r67, 64;
	mov.b32 	%r302, 264;
	wmma.load.b.sync.aligned.row.m16n16k16.shared.f16 	{%r303, %r304, %r305, %r306, %r307, %r308, %r309, %r310}, [%r301], %r302;
	ld.local.v4.f32 	{%f156, %f157, %f158, %f159}, [%rd4+64];
	ld.local.v4.f32 	{%f160, %f161, %f162, %f163}, [%rd4+80];
	wmma.mma.sync.aligned.row.row.m16n16k16.f32.f32 {%f25, %f26, %f27, %f28, %f29, %f30, %f31, %f32}, {%r293, %r294, %r295, %r296, %r297, %r298, %r299, %r300}, {%r303, %r304, %r305, %r306, %r307, %r308, %r309, %r310}, {%f156, %f157, %f158, %f159, %f160, %f161, %f162, %f163};
	st.local.v4.f32 	[%rd4+64], {%f25, %f26, %f27, %f28};
	st.local.v4.f32 	[%rd4+80], {%f29, %f30, %f31, %f32};
	@%p44 bra 	$L__BB0_79;
	mov.b32 	%r311, 40;
	wmma.load.a.sync.aligned.row.m16n16k16.shared.f16 	{%r312, %r313, %r314, %r315, %r316, %r317, %r318, %r319}, [%r25], %r311;
	add.s32 	%r320, %r67, 8512;
	mov.b32 	%r321, 264;
	wmma.load.b.sync.aligned.row.m16n16k16.shared.f16 	{%r322, %r323, %r324, %r325, %r326, %r327, %r328, %r329}, [%r320], %r321;
	wmma.mma.sync.aligned.row.row.m16n16k16.f32.f32 {%f164, %f165, %f166, %f167, %f168, %f169, %f170, %f171}, {%r312, %r313, %r314, %r315, %r316, %r317, %r318, %r319}, {%r322, %r323, %r324, %r325, %r326, %r327, %r328, %r329}, {%f25, %f26, %f27, %f28, %f29, %f30, %f31, %f32};
	st.local.v4.f32 	[%rd4+64], {%f164, %f165, %f166, %f167};
	st.local.v4.f32 	[%rd4+80], {%f168, %f169, %f170, %f171};
$L__BB0_79:
	mov.b32 	%r330, 40;
	wmma.load.a.sync.aligned.row.m16n16k16.shared.f16 	{%r331, %r332, %r333, %r334, %r335, %r336, %r337, %r338}, [%r13], %r330;
	add.s32 	%r339, %r67, 96;
	mov.b32 	%r340, 264;
	wmma.load.b.sync.aligned.row.m16n16k16.shared.f16 	{%r341, %r342, %r343, %r344, %r345, %r346, %r347, %r348}, [%r339], %r340;
	ld.local.v4.f32 	{%f172, %f173, %f174, %f175}, [%rd4+96];
	ld.local.v4.f32 	{%f176, %f177, %f178, %f179}, [%rd4+112];
	wmma.mma.sync.aligned.row.row.m16n16k16.f32.f32 {%f33, %f34, %f35, %f36, %f37, %f38, %f39, %f40}, {%r331, %r332, %r333, %r334, %r335, %r336, %r337, %r338}, {%r341, %r342, %r343, %r344, %r345, %r346, %r347, %r348}, {%f172, %f173, %f174, %f175, %f176, %f177, %f178, %f179};
	st.local.v4.f32 	[%rd4+96], {%f33, %f34, %f35, %f36};
	st.local.v4.f32 	[%rd4+112], {%f37, %f38, %f39, %f40};
	@%p44 bra 	$L__BB0_81;
	mov.b32 	%r349, 40;
	wmma.load.a.sync.aligned.row.m16n16k16.shared.f16 	{%r350, %r351, %r352, %r353, %r354, %r355, %r356, %r357}, [%r25], %r349;
	add.s32 	%r358, %r67, 8544;
	mov.b32 	%r359, 264;
	wmma.load.b.sync.aligned.row.m16n16k16.shared.f16 	{%r360, %r361, %r362, %r363, %r364, %r365, %r366, %r367}, [%r358], %r359;
	wmma.mma.sync.aligned.row.row.m16n16k16.f32.f32 {%f180, %f181, %f182, %f183, %f184, %f185, %f186, %f187}, {%r350, %r351, %r352, %r353, %r354, %r355, %r356, %r357}, {%r360, %r361, %r362, %r363, %r364, %r365, %r366, %r367}, {%f33, %f34, %f35, %f36, %f37, %f38, %f39, %f40};
	st.local.v4.f32 	[%rd4+96], {%f180, %f181, %f182, %f183};
	st.local.v4.f32 	[%rd4+112], {%f184, %f185, %f186, %f187};
$L__BB0_81:
	add.s32 	%r640, %r640, 4;
	setp.eq.s32 	%p48, %r640, %r24;
	mov.u32 	%r641, %r24;
	@%p48 bra 	$L__BB0_82;
	bra.uni 	$L__BB0_25;
$L__BB0_82:
	setp.eq.s32 	%p49, %r23, 0;
	@%p49 bra 	$L__BB0_91;
	add.s32 	%r368, %r641, %r7;
	shl.b32 	%r369, %r368, 5;
	mul.wide.u32 	%rd30, %r641, 32;
	add.s64 	%rd5, %rd3, %rd30;
	mov.b32 	%r370, 40;
	wmma.load.a.sync.aligned.row.m16n16k16.shared.f16 	{%r371, %r372, %r373, %r374, %r375, %r376, %r377, %r378}, [%r13], %r370;
	mov.u32 	%r379, _ZN5hasty2v012elman_ladder8smem_rawE;
	add.s32 	%r380, %r379, %r369;
	add.s32 	%r70, %r380, 36352;
	mov.b32 	%r381, 264;
	wmma.load.b.sync.aligned.row.m16n16k16.shared.f16 	{%r382, %r383, %r384, %r385, %r386, %r387, %r388, %r389}, [%r70], %r381;
	ld.local.v4.f32 	{%f188, %f189, %f190, %f191}, [%rd5];
	ld.local.v4.f32 	{%f192, %f193, %f194, %f195}, [%rd5+16];
	wmma.mma.sync.aligned.row.row.m16n16k16.f32.f32 {%f49, %f50, %f51, %f52, %f53, %f54, %f55, %f56}, {%r371, %r372, %r373, %r374, %r375, %r376, %r377, %r378}, {%r382, %r383, %r384, %r385, %r386, %r387, %r388, %r389}, {%f188, %f189, %f190, %f191, %f192, %f193, %f194, %f195};
	st.local.v4.f32 	[%rd5], {%f49, %f50, %f51, %f52};
	st.local.v4.f32 	[%rd5+16], {%f53, %f54, %f55, %f56};
	setp.lt.s32 	%p50, %r65, 17;
	@%p50 bra 	$L__BB0_85;
	mov.b32 	%r390, 40;
	wmma.load.a.sync.aligned.row.m16n16k16.shared.f16 	{%r391, %r392, %r393, %r394, %r395, %r396, %r397, %r398}, [%r25], %r390;
	add.s32 	%r399, %r70, 8448;
	mov.b32 	%r400, 264;
	wmma.load.b.sync.aligned.row.m16n16k16.shared.f16 	{%r401, %r402, %r403, %r404, %r405, %r406, %r407, %r408}, [%r399], %r400;
	wmma.mma.sync.aligned.row.row.m16n16k16.f32.f32 {%f196, %f197, %f198, %f199, %f200, %f201, %f202, %f203}, {%r391, %r392, %r393, %r394, %r395, %r396, %r397, %r398}, {%r401, %r402, %r403, %r404, %r405, %r406, %r407, %r408}, {%f49, %f50, %f51, %f52, %f53, %f54, %f55, %f56};
	st.local.v4.f32 	[%rd5], {%f196, %f197, %f198, %f199};
	st.local.v4.f32 	[%rd5+16], {%f200, %f201, %f202, %f203};
$L__BB0_85:
	setp.eq.s32 	%p51, %r23, 1;
	@%p51 bra 	$L__BB0_91;
	setp.lt.s32 	%p52, %r65, 17;
	mov.b32 	%r409, 40;
	wmma.load.a.sync.aligned.row.m16n16k16.shared.f16 	{%r410, %r411, %r412, %r413, %r414, %r415, %r416, %r417}, [%r13], %r409;
	add.s32 	%r418, %r70, 32;
	mov.b32 	%r419, 264;
	wmma.load.b.sync.aligned.row.m16n16k16.shared.f16 	{%r420, %r421, %r422, %r423, %r424, %r425, %r426, %r427}, [%r418], %r419;
	ld.local.v4.f32 	{%f204, %f205, %f206, %f207}, [%rd5+32];
	ld.local.v4.f32 	{%f208, %f209, %f210, %f211}, [%rd5+48];
	wmma.mma.sync.aligned.row.row.m16n16k16.f32.f32 {%f57, %f58, %f59, %f60, %f61, %f62, %f63, %f64}, {%r410, %r411, %r412, %r413, %r414, %r415, %r416, %r417}, {%r420, %r421, %r422, %r423, %r424, %r425, %r426, %r427}, {%f204, %f205, %f206, %f207, %f208, %f209, %f210, %f211};
	st.local.v4.f32 	[%rd5+32], {%f57, %f58, %f59, %f60};
	st.local.v4.f32 	[%rd5+48], {%f61, %f62, %f63, %f64};
	@%p52 bra 	$L__BB0_88;
	mov.b32 	%r428, 40;
	wmma.load.a.sync.aligned.row.m16n16k16.shared.f16 	{%r429, %r430, %r431, %r432, %r433, %r434, %r435, %r436}, [%r25], %r428;
	add.s32 	%r437, %r70, 8480;
	mov.b32 	%r438, 264;
	wmma.load.b.sync.aligned.row.m16n16k16.shared.f16 	{%r439, %r440, %r441, %r442, %r443, %r444, %r445, %r446}, [%r437], %r438;
	wmma.mma.sync.aligned.row.row.m16n16k16.f32.f32 {%f212, %f213, %f214, %f215, %f216, %f217, %f218, %f219}, {%r429, %r430, %r431, %r432, %r433, %r434, %r435, %r436}, {%r439, %r440, %r441, %r442, %r443, %r444, %r445, %r446}, {%f57, %f58, %f59, %f60, %f61, %f62, %f63, %f64};
	st.local.v4.f32 	[%rd5+32], {%f212, %f213, %f214, %f215};
	st.local.v4.f32 	[%rd5+48], {%f216, %f217, %f218, %f219};
$L__BB0_88:
	setp.eq.s32 	%p53, %r23, 2;
	@%p53 bra 	$L__BB0_91;
	setp.lt.s32 	%p54, %r65, 17;
	mov.b32 	%r447, 40;
	wmma.load.a.sync.aligned.row.m16n16k16.shared.f16 	{%r448, %r449, %r450, %r451, %r452, %r453, %r454, %r455}, [%r13], %r447;
	add.s32 	%r456, %r70, 64;
	mov.b32 	%r457, 264;
	wmma.load.b.sync.aligned.row.m16n16k16.shared.f16 	{%r458, %r459, %r460, %r461, %r462, %r463, %r464, %r465}, [%r456], %r457;
	ld.local.v4.f32 	{%f220, %f221, %f222, %f223}, [%rd5+64];
	ld.local.v4.f32 	{%f224, %f225, %f226, %f227}, [%rd5+80];
	wmma.mma.sync.aligned.row.row.m16n16k16.f32.f32 {%f65, %f66, %f67, %f68, %f69, %f70, %f71, %f72}, {%r448, %r449, %r450, %r451, %r452, %r453, %r454, %r455}, {%r458, %r459, %r460, %r461, %r462, %r463, %r464, %r465}, {%f220, %f221, %f222, %f223, %f224, %f225, %f226, %f227};
	st.local.v4.f32 	[%rd5+64], {%f65, %f66, %f67, %f68};
	st.local.v4.f32 	[%rd5+80], {%f69, %f70, %f71, %f72};
	@%p54 bra 	$L__BB0_91;
	mov.b32 	%r466, 40;
	wmma.load.a.sync.aligned.row.m16n16k16.shared.f16 	{%r467, %r468, %r469, %r470, %r471, %r472, %r473, %r474}, [%r25], %r466;
	add.s32 	%r475, %r70, 8512;
	mov.b32 	%r476, 264;
	wmma.load.b.sync.aligned.row.m16n16k16.shared.f16 	{%r477, %r478, %r479, %r480, %r481, %r482, %r483, %r484}, [%r475], %r476;
	wmma.mma.sync.aligned.row.row.m16n16k16.f32.f32 {%f228, %f229, %f230, %f231, %f232, %f233, %f234, %f235}, {%r467, %r468, %r469, %r470, %r471, %r472, %r473, %r474}, {%r477, %r478, %r479, %r480, %r481, %r482, %r483, %r484}, {%f65, %f66, %f67, %f68, %f69, %f70, %f71, %f72};
	st.local.v4.f32 	[%rd5+64], {%f228, %f229, %f230, %f231};
	st.local.v4.f32 	[%rd5+80], {%f232, %f233, %f234, %f235};
$L__BB0_91:
	bar.sync 	0;
	add.s32 	%r636, %r636, 32;
	setp.lt.s32 	%p55, %r636, %r133;
	@%p55 bra 	$L__BB0_6;
	bra.uni 	$L__BB0_27;

}
	// .globl	_ZN5hasty2v012elman_ladder17WmmaB2bGemmKernelI13__nv_bfloat16EEviiiPKT_S6_S6_PS4_
.visible .entry _ZN5hasty2v012elman_ladder17WmmaB2bGemmKernelI13__nv_bfloat16EEviiiPKT_S6_S6_PS4_(
	.param .u32 _ZN5hasty2v012elman_ladder17WmmaB2bGemmKernelI13__nv_bfloat16EEviiiPKT_S6_S6_PS4__param_0,
	.param .u32 _ZN5hasty2v012elman_ladder17WmmaB2bGemmKernelI13__nv_bfloat16EEviiiPKT_S6_S6_PS4__param_1,
	.param .u32 _ZN5hasty2v012elman_ladder17WmmaB2bGemmKernelI13__nv_bfloat16EEviiiPKT_S6_S6_PS4__param_2,
	.param .u64 .ptr .align 1 _ZN5hasty2v012elman_ladder17WmmaB2bGemmKernelI13__nv_bfloat16EEviiiPKT_S6_S6_PS4__param_3,
	.param .u64 .ptr .align 1 _ZN5hasty2v012elman_ladder17WmmaB2bGemmKernelI13__nv_bfloat16EEviiiPKT_S6_S6_PS4__param_4,
	.param .u64 .ptr .align 1 _ZN5hasty2v012elman_ladder17WmmaB2bGemmKernelI13__nv_bfloat16EEviiiPKT_S6_S6_PS4__param_5,
	.param .u64 .ptr .align 1 _ZN5hasty2v012elman_ladder17WmmaB2bGemmKernelI13__nv_bfloat16EEviiiPKT_S6_S6_PS4__param_6
)
{
	.local .align 16 .b8 	__local_depot1[256];
	.reg .b64 	%SP;
	.reg .b64 	%SPL;
	.reg .pred 	%p<91>;
	.reg .b16 	%rs<29>;
	.reg .b32 	%r<655>;
	.reg .b32 	%f<506>;
	.reg .b64 	%rd<51>;

	mov.u64 	%SPL, __local_depot1;
	ld.param.u32 	%r132, [_ZN5hasty2v012elman_ladder17WmmaB2bGemmKernelI13__nv_bfloat16EEviiiPKT_S6_S6_PS4__param_0];
	ld.param.u32 	%r133, [_ZN5hasty2v012elman_ladder17WmmaB2bGemmKernelI13__nv_bfloat16EEviiiPKT_S6_S6_PS4__param_1];
	ld.param.u32 	%r134, [_ZN5hasty2v012elman_ladder17WmmaB2bGemmKernelI13__nv_bfloat16EEviiiPKT_S6_S6_PS4__param_2];
	ld.param.u64 	%rd9, [_ZN5hasty2v012elman_ladder17WmmaB2bGemmKernelI13__nv_bfloat16EEviiiPKT_S6_S6_PS4__param_3];
	ld.param.u64 	%rd10, [_ZN5hasty2v012elman_ladder17WmmaB2bGemmKernelI13__nv_bfloat16EEviiiPKT_S6_S6_PS4__param_6];
	cvta.to.global.u64 	%rd1, %rd9;
	cvta.to.global.u64 	%rd2, %rd10;
	add.u64 	%rd3, %SPL, 0;
	mov.u32 	%r135, %ctaid.x;
	shl.b32 	%r1, %r135, 5;
	setp.ge.s32 	%p2, %r1, %r132;
	@%p2 bra 	$L__BB1_65;
	mov.u32 	%r2, %tid.x;
	shr.u32 	%r3, %r2, 5;
	shr.u32 	%r4, %r2, 6;
	shr.s32 	%r136, %r134, 31;
	shr.u32 	%r137, %r136, 28;
	add.s32 	%r138, %r134, %r137;
	shr.s32 	%r5, %r138, 4;
	add.s32 	%r139, %r5, 1;
	shr.u32 	%r140, %r139, 31;
	add.s32 	%r141, %r139, %r140;
	shr.s32 	%r6, %r141, 1;
	and.b32  	%r142, %r3, 1;
	setp.eq.b32 	%p3, %r142, 1;
	selp.b32 	%r7, %r6, 0, %p3;
	shl.b32 	%r8, %r134, 5;
	setp.ge.s32 	%p4, %r2, %r8;
	@%p4 bra 	$L__BB1_4;
	mov.u32 	%r9, %ntid.x;
	mov.u32 	%r635, %r2;
$L__BB1_3:
	div.s32 	%r143, %r635, %r134;
	mul.lo.s32 	%r144, %r143, %r134;
	sub.s32 	%r145, %r635, %r144;
	mov.u32 	%r146, _ZN5hasty2v012elman_ladder8smem_rawE;
	mad.lo.s32 	%r147, %r143, 1056, %r146;
	shl.b32 	%r148, %r145, 2;
	add.s32 	%r149, %r147, %r148;
	mov.b32 	%r150, 0;
	st.shared.u32 	[%r149], %r150;
	add.s32 	%r635, %r635, %r9;
	setp.lt.s32 	%p5, %r635, %r8;
	@%p5 bra 	$L__BB1_3;
$L__BB1_4:
	bar.sync 	0;
	mov.f32 	%f99, 0f00000000;
	st.local.v4.f32 	[%rd3], {%f99, %f99, %f99, %f99};
	st.local.v4.f32 	[%rd3+16], {%f99, %f99, %f99, %f99};
	st.local.v4.f32 	[%rd3+32], {%f99, %f99, %f99, %f99};
	st.local.v4.f32 	[%rd3+48], {%f99, %f99, %f99, %f99};
	st.local.v4.f32 	[%rd3+64], {%f99, %f99, %f99, %f99};
	st.local.v4.f32 	[%rd3+80], {%f99, %f99, %f99, %f99};
	st.local.v4.f32 	[%rd3+96], {%f99, %f99, %f99, %f99};
	st.local.v4.f32 	[%rd3+112], {%f99, %f99, %f99, %f99};
	st.local.v4.f32 	[%rd3+128], {%f99, %f99, %f99, %f99};
	st.local.v4.f32 	[%rd3+144], {%f99, %f99, %f99, %f99};
	st.local.v4.f32 	[%rd3+160], {%f99, %f99, %f99, %f99};
	st.local.v4.f32 	[%rd3+176], {%f99, %f99, %f99, %f99};
	st.local.v4.f32 	[%rd3+192], {%f99, %f99, %f99, %f99};
	st.local.v4.f32 	[%rd3+208], {%f99, %f99, %f99, %f99};
	st.local.v4.f32 	[%rd3+224], {%f99, %f99, %f99, %f99};
	st.local.v4.f32 	[%rd3+240], {%f99, %f99, %f99, %f99};
	setp.lt.s32 	%p6, %r133, 1;
	@%p6 bra 	$L__BB1_27;
	mov.u32 	%r12, %ntid.x;
	setp.gt.s32 	%p7, %r134, 15;
	setp.gt.s32 	%p8, %r5, %r7;
	and.pred  	%p1, %p7, %p8;
	mov.u32 	%r154, _ZN5hasty2v012elman_ladder8smem_rawE;
	mad.lo.s32 	%r155, %r4, 1280, %r154;
	add.s32 	%r13, %r155, 33792;
	sub.s32 	%r156, %r5, %r7;
	min.s32 	%r14, %r6, %r156;
	max.s32 	%r157, %r14, 1;
	add.s32 	%r15, %r2, %r12;
	max.u32 	%r158, %r15, 1024;
	setp.lt.u32 	%p9, %r15, 1024;
	selp.u32 	%r159, 1, 0, %p9;
	add.s32 	%r160, %r15, %r159;
	sub.s32 	%r161, %r158, %r160;
	div.u32 	%r162, %r161, %r12;
	add.s32 	%r16, %r162, %r159;
	add.s32 	%r17, %r3, %r1;
	shr.u32 	%r163, %r15, 5;
	and.b32  	%r18, %r15, 31;
	add.s32 	%r19, %r163, %r1;
	add.s32 	%r20, %r15, %r12;
	shr.u32 	%r164, %r20, 5;
	and.b32  	%r21, %r20, 31;
	add.s32 	%r22, %r164, %r1;
	and.b32  	%r23, %r157, 3;
	and.b32  	%r24, %r157, 536870908;
	add.s32 	%r25, %r155, 33824;
	mov.b32 	%r636, 0;
	not.pred 	%p41, %p1;
	and.b32  	%r28, %r2, 31;
$L__BB1_6:
	and.b32  	%r27, %r16, 3;
	setp.eq.s32 	%p10, %r27, 3;
	mov.u32 	%r637, %r2;
	@%p10 bra 	$L__BB1_16;
	setp.ge.s32 	%p11, %r17, %r132;
	add.s32 	%r29, %r28, %r636;
	setp.ge.s32 	%p12, %r29, %r133;
	mov.f32 	%f481, 0f00000000;
	or.pred  	%p13, %p11, %p12;
	@%p13 bra 	$L__BB1_9;
	mad.lo.s32 	%r166, %r17, %r133, %r29;
	mul.wide.s32 	%rd12, %r166, 2;
	add.s64 	%rd13, %rd1, %rd12;
	ld.global.nc.u16 	%rs1, [%rd13];
	// begin inline asm
	{ cvt.f32.bf16 %f481, %rs1;}

	// end inline asm
$L__BB1_9:
	setp.eq.s32 	%p14, %r27, 0;
	// begin inline asm
	{  cvt.rn.f16.f32 %rs2, %f481;}

	// end inline asm
	mad.lo.s32 	%r167, %r3, 40, %r28;
	shl.b32 	%r168, %r167, 1;
	mov.u32 	%r169, _ZN5hasty2v012elman_ladder8smem_rawE;
	add.s32 	%r170, %r169, %r168;
	st.shared.u16 	[%r170+33792], %rs2;
	mov.u32 	%r637, %r15;
	@%p14 bra 	$L__BB1_16;
	setp.ge.s32 	%p15, %r19, %r132;
	add.s32 	%r30, %r18, %r636;
	setp.ge.s32 	%p16, %r30, %r133;
	mov.f32 	%f482, 0f00000000;
	or.pred  	%p17, %p15, %p16;
	@%p17 bra 	$L__BB1_12;
	mad.lo.s32 	%r172, %r19, %r133, %r30;
	mul.wide.s32 	%rd14, %r172, 2;
	add.s64 	%rd15, %rd1, %rd14;
	ld.global.nc.u16 	%rs3, [%rd15];
	// begin inline asm
	{ cvt.f32.bf16 %f482, %rs3;}

	// end inline asm
$L__BB1_12:
	setp.eq.s32 	%p18, %r27, 1;
	// begin inline asm
	{  cvt.rn.f16.f32 %rs4, %f482;}

	// end inline asm
	shr.u32 	%r173, %r15, 5;
	mad.lo.s32 	%r174, %r173, 40, %r18;
	shl.b32 	%r175, %r174, 1;
	add.s32 	%r177, %r169, %r175;
	st.shared.u16 	[%r177+33792], %rs4;
	mov.u32 	%r637, %r20;
	@%p18 bra 	$L__BB1_16;
	setp.ge.s32 	%p19, %r22, %r132;
	add.s32 	%r31, %r21, %r636;
	setp.ge.s32 	%p20, %r31, %r133;
	mov.f32 	%f483, 0f00000000;
	or.pred  	%p21, %p19, %p20;
	@%p21 bra 	$L__BB1_15;
	mad.lo.s32 	%r179, %r22, %r133, %r31;
	mul.wide.s32 	%rd16, %r179, 2;
	add.s64 	%rd17, %rd1, %rd16;
	ld.global.nc.u16 	%rs5, [%rd17];
	// begin inline asm
	{ cvt.f32.bf16 %f483, %rs5;}

	// end inline asm
$L__BB1_15:
	add.s32 	%r637, %r20, %r12;
	// begin inline asm
	{  cvt.rn.f16.f32 %rs6, %f483;}

	// end inline asm
	shr.u32 	%r180, %r20, 5;
	mad.lo.s32 	%r181, %r180, 40, %r21;
	shl.b32 	%r182, %r181, 1;
	add.s32 	%r184, %r169, %r182;
	st.shared.u16 	[%r184+33792], %rs6;
$L__BB1_16:
	setp.lt.u32 	%p22, %r16, 3;
	@%p22 bra 	$L__BB1_17;
	bra.uni 	$L__BB1_66;
$L__BB1_17:
	setp.ge.s32 	%p36, %r2, %r8;
	mov.u32 	%r639, %r2;
	@%p36 bra 	$L__BB1_21;
$L__BB1_18:
	setp.lt.s32 	%p37, %r134, 0;
	div.s32 	%r61, %r639, %r134;
	mul.lo.s32 	%r205, %r61, %r134;
	sub.s32 	%r62, %r639, %r205;
	add.s32 	%r63, %r61, %r636;
	setp.ge.s32 	%p38, %r63, %r133;
	mov.f32 	%f488, 0f00000000;
	or.pred  	%p39, %p37, %p38;
	@%p39 bra 	$L__BB1_20;
	ld.param.u64 	%rd49, [_ZN5hasty2v012elman_ladder17WmmaB2bGemmKernelI13__nv_bfloat16EEviiiPKT_S6_S6_PS4__param_4];
	mad.lo.s32 	%r206, %r62, %r133, %r63;
	cvta.to.global.u64 	%rd26, %rd49;
	mul.wide.s32 	%rd27, %r206, 2;
	add.s64 	%rd28, %rd26, %rd27;
	ld.global.nc.u16 	%rs15, [%rd28];
	// begin inline asm
	{ cvt.f32.bf16 %f488, %rs15;}

	// end inline asm
$L__BB1_20:
	// begin inline asm
	{  cvt.rn.f16.f32 %rs16, %f488;}

	// end inline asm
	mad.lo.s32 	%r207, %r61, 264, %r62;
	shl.b32 	%r208, %r207, 1;
	mov.u32 	%r209, _ZN5hasty2v012elman_ladder8smem_rawE;
	add.s32 	%r210, %r209, %r208;
	st.shared.u16 	[%r210+36352], %rs16;
	add.s32 	%r639, %r639, %r12;
	setp.lt.s32 	%p40, %r639, %r8;
	@%p40 bra 	$L__BB1_18;
$L__BB1_21:
	bar.sync 	0;
	@%p41 bra 	$L__BB1_91;
	sub.s32 	%r65, %r133, %r636;
	setp.lt.s32 	%p42, %r65, 1;
	@%p42 bra 	$L__BB1_91;
	setp.lt.s32 	%p43, %r14, 4;
	mov.b32 	%r641, 0;
	@%p43 bra 	$L__BB1_82;
	mov.b32 	%r640, 0;
$L__BB1_25:
	setp.lt.u32 	%p44, %r65, 17;
	add.s32 	%r213, %r640, %r7;
	shl.b32 	%r214, %r213, 5;
	mul.wide.u32 	%rd29, %r640, 32;
	add.s64 	%rd4, %rd3, %rd29;
	mov.b32 	%r215, 40;
	wmma.load.a.sync.aligned.row.m16n16k16.shared.f16 	{%r216, %r217, %r218, %r219, %r220, %r221, %r222, %r223}, [%r13], %r215;
	mov.u32 	%r224, _ZN5hasty2v012elman_ladder8smem_rawE;
	add.s32 	%r225, %r224, %r214;
	add.s32 	%r67, %r225, 36352;
	mov.b32 	%r226, 264;
	wmma.load.b.sync.aligned.row.m16n16k16.shared.f16 	{%r227, %r228, %r229, %r230, %r231, %r232, %r233, %r234}, [%r67], %r226;
	ld.local.v4.f32 	{%f124, %f125, %f126, %f127}, [%rd4];
	ld.local.v4.f32 	{%f128, %f129, %f130, %f131}, [%rd4+16];
	wmma.mma.sync.aligned.row.row.m16n16k16.f32.f32 {%f17, %f18, %f19, %f20, %f21, %f22, %f23, %f24}, {%r216, %r217, %r218, %r219, %r220, %r221, %r222, %r223}, {%r227, %r228, %r229, %r230, %r231, %r232, %r233, %r234}, {%f124, %f125, %f126, %f127, %f128, %f129, %f130, %f131};
	st.local.v4.f32 	[%rd4], {%f17, %f18, %f19, %f20};
	st.local.v4.f32 	[%rd4+16], {%f21, %f22, %f23, %f24};
	@%p44 bra 	$L__BB1_75;
	mov.b32 	%r235, 40;
	wmma.load.a.sync.aligned.row.m16n16k16.shared.f16 	{%r236, %r237, %r238, %r239, %r240, %r241, %r242, %r243}, [%r25], %r235;
	add.s32 	%r244, %r67, 8448;
	mov.b32 	%r245, 264;
	wmma.load.b.sync.aligned.row.m16n16k16.shared.f16 	{%r246, %r247, %r248, %r249, %r250, %r251, %r252, %r253}, [%r244], %r245;
	wmma.mma.sync.aligned.row.row.m16n16k16.f32.f32 {%f132, %f133, %f134, %f135, %f136, %f137, %f138, %f139}, {%r236, %r237, %r238, %r239, %r240, %r241, %r242, %r243}, {%r246, %r247, %r248, %r249, %r250, %r251, %r252, %r253}, {%f17, %f18, %f19, %f20, %f21, %f22, %f23, %f24};
	st.local.v4.f32 	[%rd4], {%f132, %f133, %f134, %f135};
	st.local.v4.f32 	[%rd4+16], {%f136, %f137, %f138, %f139};
	bra.uni 	$L__BB1_75;
$L__BB1_27:
	shr.u32 	%r34, %r2, 6;
	setp.lt.s32 	%p56, %r134, 16;
	setp.le.s32 	%p57, %r5, %r7;
	or.pred  	%p58, %p56, %p57;
	@%p58 bra 	$L__BB1_40;
	mul.lo.s32 	%r35, %r34, 16896;
	sub.s32 	%r488, %r5, %r7;
	min.s32 	%r489, %r6, %r488;
	max.s32 	%r36, %r489, 1;
	and.b32  	%r37, %r36, 15;
	setp.lt.s32 	%p59, %r489, 16;
	mov.b32 	%r643, 0;
	@%p59 bra 	$L__BB1_31;
	and.b32  	%r643, %r36, 536870896;
	mov.b32 	%r642, 0;
$L__BB1_30:
	.pragma "nounroll";
	add.s32 	%r491, %r642, %r7;
	shl.b32 	%r492, %r491, 6;
	add.s32 	%r493, %r492, %r35;
	mov.u32 	%r494, _ZN5hasty2v012elman_ladder8smem_rawE;
	add.s32 	%r495, %r494, %r493;
	mul.wide.u32 	%rd31, %r642, 32;
	add.s64 	%rd32, %rd3, %rd31;
	ld.local.v4.f32 	{%f236, %f237, %f238, %f239}, [%rd32];
	ld.local.v4.f32 	{%f240, %f241, %f242, %f243}, [%rd32+16];
	mov.b32 	%r496, 264;
	wmma.store.d.sync.aligned.row.m16n16k16.shared.f32 	[%r495], {%f236, %f237, %f238, %f239, %f240, %f241, %f242, %f243}, %r496;
	add.s32 	%r497, %r495, 64;
	ld.local.v4.f32 	{%f244, %f245, %f246, %f247}, [%rd32+32];
	ld.local.v4.f32 	{%f248, %f249, %f250, %f251}, [%rd32+48];
	wmma.store.d.sync.aligned.row.m16n16k16.shared.f32 	[%r497], {%f244, %f245, %f246, %f247, %f248, %f249, %f250, %f251}, %r496;
	add.s32 	%r498, %r495, 128;
	ld.local.v4.f32 	{%f252, %f253, %f254, %f255}, [%rd32+64];
	ld.local.v4.f32 	{%f256, %f257, %f258, %f259}, [%rd32+80];
	wmma.store.d.sync.aligned.row.m16n16k16.shared.f32 	[%r498], {%f252, %f253, %f254, %f255, %f256, %f257, %f258, %f259}, %r496;
	add.s32 	%r499, %r495, 192;
	ld.local.v4.f32 	{%f260, %f261, %f262, %f263}, [%rd32+96];
	ld.local.v4.f32 	{%f264, %f265, %f266, %f267}, [%rd32+112];
	wmma.store.d.sync.aligned.row.m16n16k16.shared.f32 	[%r499], {%f260, %f261, %f262, %f263, %f264, %f265, %f266, %f267}, %r496;
	add.s32 	%r500, %r495, 256;
	ld.local.v4.f32 	{%f268, %f269, %f270, %f271}, [%rd32+128];
	ld.local.v4.f32 	{%f272, %f273, %f274, %f275}, [%rd32+144];
	wmma.store.d.sync.aligned.row.m16n16k16.shared.f32 	[%r500], {%f268, %f269, %f270, %f271, %f272, %f273, %f274, %f275}, %r496;
	add.s32 	%r501, %r495, 320;
	ld.local.v4.f32 	{%f276, %f277, %f278, %f279}, [%rd32+160];
	ld.local.v4.f32 	{%f280, %f281, %f282, %f283}, [%rd32+176];
	wmma.store.d.sync.aligned.row.m16n16k16.shared.f32 	[%r501], {%f276, %f277, %f278, %f279, %f280, %f281, %f282, %f283}, %r496;
	add.s32 	%r502, %r495, 384;
	ld.local.v4.f32 	{%f284, %f285, %f286, %f287}, [%rd32+192];
	ld.local.v4.f32 	{%f288, %f289, %f290, %f291}, [%rd32+208];
	wmma.store.d.sync.aligned.row.m16n16k16.shared.f32 	[%r502], {%f284, %f285, %f286, %f287, %f288, %f289, %f290, %f291}, %r496;
	add.s32 	%r503, %r495, 448;
	ld.local.v4.f32 	{%f292, %f293, %f294, %f295}, [%rd32+224];
	ld.local.v4.f32 	{%f296, %f297, %f298, %f299}, [%rd32+240];
	wmma.store.d.sync.aligned.row.m16n16k16.shared.f32 	[%r503], {%f292, %f293, %f294, %f295, %f296, %f297, %f298, %f299}, %r496;
	add.s32 	%r504, %r495, 512;
	ld.local.v4.f32 	{%f300, %f301, %f302, %f303}, [%rd32+256];
	ld.local.v4.f32 	{%f304, %f305, %f306, %f307}, [%rd32+272];
	wmma.store.d.sync.aligned.row.m16n16k16.shared.f32 	[%r504], {%f300, %f301, %f302, %f303, %f304, %f305, %f306, %f307}, %r496;
	add.s32 	%r505, %r495, 576;
	ld.local.v4.f32 	{%f308, %f309, %f310, %f311}, [%rd32+288];
	ld.local.v4.f32 	{%f312, %f313, %f314, %f315}, [%rd32+304];
	wmma.store.d.sync.aligned.row.m16n16k16.shared.f32 	[%r505], {%f308, %f309, %f310, %f311, %f312, %f313, %f314, %f315}, %r496;
	add.s32 	%r506, %r495, 640;
	ld.local.v4.f32 	{%f316, %f317, %f318, %f319}, [%rd32+320];
	ld.local.v4.f32 	{%f320, %f321, %f322, %f323}, [%rd32+336];
	wmma.store.d.sync.aligned.row.m16n16k16.shared.f32 	[%r506], {%f316, %f317, %f318, %f319, %f320, %f321, %f322, %f323}, %r496;
	add.s32 	%r507, %r495, 704;
	ld.local.v4.f32 	{%f324, %f325, %f326, %f327}, [%rd32+352];
	ld.local.v4.f32 	{%f328, %f329, %f330, %f331}, [%rd32+368];
	wmma.store.d.sync.aligned.row.m16n16k16.shared.f32 	[%r507], {%f324, %f325, %f326, %f327, %f328, %f329, %f330, %f331}, %r496;
	add.s32 	%r508, %r495, 768;
	ld.local.v4.f32 	{%f332, %f333, %f334, %f335}, [%rd32+384];
	ld.local.v4.f32 	{%f336, %f337, %f338, %f339}, [%rd32+400];
	wmma.store.d.sync.aligned.row.m16n16k16.shared.f32 	[%r508], {%f332, %f333, %f334, %f335, %f336, %f337, %f338, %f339}, %r496;
	add.s32 	%r509, %r495, 832;
	ld.local.v4.f32 	{%f340, %f341, %f342, %f343}, [%rd32+416];
	ld.local.v4.f32 	{%f344, %f345, %f346, %f347}, [%rd32+432];
	wmma.store.d.sync.aligned.row.m16n16k16.shared.f32 	[%r509], {%f340, %f341, %f342, %f343, %f344, %f345, %f346, %f347}, %r496;
	add.s32 	%r510, %r495, 896;
	ld.local.v4.f32 	{%f348, %f349, %f350, %f351}, [%rd32+448];
	ld.local.v4.f32 	{%f352, %f353, %f354, %f355}, [%rd32+464];
	wmma.store.d.sync.aligned.row.m16n16k16.shared.f32 	[%r510], {%f348, %f349, %f350, %f351, %f352, %f353, %f354, %f355}, %r496;
	add.s32 	%r511, %r495, 960;
	ld.local.v4.f32 	{%f356, %f357, %f358, %f359}, [%rd32+480];
	ld.local.v4.f32 	{%f360, %f361, %f362, %f363}, [%rd32+496];
	wmma.store.d.sync.aligned.row.m16n16k16.shared.f32 	[%r511], {%f356, %f357, %f358, %f359, %f360, %f361, %f362, %f363}, %r496;
	add.s32 	%r642, %r642, 16;
	setp.ne.s32 	%p60, %r642, %r643;
	@%p60 bra 	$L__BB1_30;
$L__BB1_31:
	setp.eq.s32 	%p61, %r37, 0;
	@%p61 bra 	$L__BB1_40;
	and.b32  	%r75, %r36, 7;
	setp.lt.u32 	%p62, %r37, 8;
	@%p62 bra 	$L__BB1_34;
	add.s32 	%r512, %r643, %r7;
	shl.b32 	%r513, %r512, 6;
	add.s32 	%r514, %r513, %r35;
	mov.u32 	%r515, _ZN5hasty2v012elman_ladder8smem_rawE;
	add.s32 	%r516, %r515, %r514;
	mul.wide.u32 	%rd33, %r643, 32;
	add.s64 	%rd34, %rd3, %rd33;
	ld.local.v4.f32 	{%f364, %f365, %f366, %f367}, [%rd34];
	ld.local.v4.f32 	{%f368, %f369, %f370, %f371}, [%rd34+16];
	mov.b32 	%r517, 264;
	wmma.store.d.sync.aligned.row.m16n16k16.shared.f32 	[%r516], {%f364, %f365, %f366, %f367, %f368, %f369, %f370, %f371}, %r517;
	add.s32 	%r518, %r516, 64;
	ld.local.v4.f32 	{%f372, %f373, %f374, %f375}, [%rd34+32];
	ld.local.v4.f32 	{%f376, %f377, %f378, %f379}, [%rd34+48];
	wmma.store.d.sync.aligned.row.m16n16k16.shared.f32 	[%r518], {%f372, %f373, %f374, %f375, %f376, %f377, %f378, %f379}, %r517;
	add.s32 	%r519, %r516, 128;
	ld.local.v4.f32 	{%f380, %f381, %f382, %f383}, [%rd34+64];
	ld.local.v4.f32 	{%f384, %f385, %f386, %f387}, [%rd34+80];
	wmma.store.d.sync.aligned.row.m16n16k16.shared.f32 	[%r519], {%f380, %f381, %f382, %f383, %f384, %f385, %f386, %f387}, %r517;
	add.s32 	%r520, %r516, 192;
	ld.local.v4.f32 	{%f388, %f389, %f390, %f391}, [%rd34+96];
	ld.local.v4.f32 	{%f392, %f393, %f394, %f395}, [%rd34+112];
	wmma.store.d.sync.aligned.row.m16n16k16.shared.f32 	[%r520], {%f388, %f389, %f390, %f391, %f392, %f393, %f394, %f395}, %r517;
	add.s32 	%r521, %r516, 256;
	ld.local.v4.f32 	{%f396, %f397, %f398, %f399}, [%rd34+128];
	ld.local.v4.f32 	{%f400, %f401, %f402, %f403}, [%rd34+144];
	wmma.store.d.sync.aligned.row.m16n16k16.shared.f32 	[%r521], {%f396, %f397, %f398, %f399, %f400, %f401, %f402, %f403}, %r517;
	add.s32 	%r522, %r516, 320;
	ld.local.v4.f32 	{%f404, %f405, %f406, %f407}, [%rd34+160];
	ld.local.v4.f32 	{%f408, %f409, %f410, %f411}, [%rd34+176];
	wmma.store.d.sync.aligned.row.m16n16k16.shared.f32 	[%r522], {%f404, %f405, %f406, %f407, %f408, %f409, %f410, %f411}, %r517;
	add.s32 	%r523, %r516, 384;
	ld.local.v4.f32 	{%f412, %f413, %f414, %f415}, [%rd34+192];
	ld.local.v4.f32 	{%f416, %f417, %f418, %f419}, [%rd34+208];
	wmma.store.d.sync.aligned.row.m16n16k16.shared.f32 	[%r523], {%f412, %f413, %f414, %f415, %f416, %f417, %f418, %f419}, %r517;
	add.s32 	%r524, %r516, 448;
	ld.local.v4.f32 	{%f420, %f421, %f422, %f423}, [%rd34+224];
	ld.local.v4.f32 	{%f424, %f425, %f426, %f427}, [%rd34+240];
	wmma.store.d.sync.aligned.row.m16n16k16.shared.f32 	[%r524], {%f420, %f421, %f422, %f423, %f424, %f425, %f426, %f427}, %r517;
	add.s32 	%r643, %r643, 8;
$L__BB1_34:
	setp.eq.s32 	%p63, %r75, 0;
	@%p63 bra 	$L__BB1_40;
	and.b32  	%r78, %r36, 3;
	setp.lt.u32 	%p64, %r75, 4;
	@%p64 bra 	$L__BB1_37;
	add.s32 	%r525, %r643, %r7;
	shl.b32 	%r526, %r525, 6;
	add.s32 	%r527, %r526, %r35;
	mov.u32 	%r528, _ZN5hasty2v012elman_ladder8smem_rawE;
	add.s32 	%r529, %r528, %r527;
	mul.wide.u32 	%rd35, %r643, 32;
	add.s64 	%rd36, %rd3, %rd35;
	ld.local.v4.f32 	{%f428, %f429, %f430, %f431}, [%rd36];
	ld.local.v4.f32 	{%f432, %f433, %f434, %f435}, [%rd36+16];
	mov.b32 	%r530, 264;
	wmma.store.d.sync.aligned.row.m16n16k16.shared.f32 	[%r529], {%f428, %f429, %f430, %f431, %f432, %f433, %f434, %f435}, %r530;
	add.s32 	%r531, %r529, 64;
	ld.local.v4.f32 	{%f436, %f437, %f438, %f439}, [%rd36+32];
	ld.local.v4.f32 	{%f440, %f441, %f442, %f443}, [%rd36+48];
	wmma.store.d.sync.aligned.row.m16n16k16.shared.f32 	[%r531], {%f436, %f437, %f438, %f439, %f440, %f441, %f442, %f443}, %r530;
	add.s32 	%r532, %r529, 128;
	ld.local.v4.f32 	{%f444, %f445, %f446, %f447}, [%rd36+64];
	ld.local.v4.f32 	{%f448, %f449, %f450, %f451}, [%rd36+80];
	wmma.store.d.sync.aligned.row.m16n16k16.shared.f32 	[%r532], {%f444, %f445, %f446, %f447, %f448, %f449, %f450, %f451}, %r530;
	add.s32 	%r533, %r529, 192;
	ld.local.v4.f32 	{%f452, %f453, %f454, %f455}, [%rd36+96];
	ld.local.v4.f32 	{%f456, %f457, %f458, %f459}, [%rd36+112];
	wmma.store.d.sync.aligned.row.m16n16k16.shared.f32 	[%r533], {%f452, %f453, %f454, %f455, %f456, %f457, %f458, %f459}, %r530;
	add.s32 	%r643, %r643, 4;
$L__BB1_37:
	setp.eq.s32 	%p65, %r78, 0;
	@%p65 bra 	$L__BB1_40;
	mov.b32 	%r647, 0;
	mov.u32 	%r538, _ZN5hasty2v012elman_ladder8smem_rawE;
$L__BB1_39:
	.pragma "nounroll";
	add.s32 	%r535, %r643, %r7;
	shl.b32 	%r536, %r535, 6;
	add.s32 	%r537, %r536, %r35;
	add.s32 	%r539, %r538, %r537;
	mul.wide.u32 	%rd37, %r643, 32;
	add.s64 	%rd38, %rd3, %rd37;
	ld.local.v4.f32 	{%f460, %f461, %f462, %f463}, [%rd38];
	ld.local.v4.f32 	{%f464, %f465, %f466, %f467}, [%rd38+16];
	mov.b32 	%r540, 264;
	wmma.store.d.sync.aligned.row.m16n16k16.shared.f32 	[%r539], {%f460, %f461, %f462, %f463, %f464, %f465, %f466, %f467}, %r540;
	add.s32 	%r643, %r643, 1;
	add.s32 	%r647, %r647, 1;
	setp.ne.s32 	%p66, %r647, %r78;
	@%p66 bra 	$L__BB1_39;
$L__BB1_40:
	setp.lt.s32 	%p67, %r133, 1;
	bar.sync 	0;
	@%p67 bra 	$L__BB1_65;
	ld.param.u64 	%rd50, [_ZN5hasty2v012elman_ladder17WmmaB2bGemmKernelI13__nv_bfloat16EEviiiPKT_S6_S6_PS4__param_5];
	mov.u32 	%r85, %ntid.x;
	shl.b32 	%r542, %r3, 3;
	and.b32  	%r543, %r542, 16;
	shl.b32 	%r544, %r3, 4;
	and.b32  	%r545, %r544, 16;
	and.b32  	%r86, %r2, 31;
	shl.b32 	%r546, %r3, 9;
	mov.u32 	%r547, _ZN5hasty2v012elman_ladder8smem_rawE;
	add.s32 	%r94, %r547, %r546;
	add.s32 	%r87, %r94, 54272;
	shl.b32 	%r548, %r3, 5;
	and.b32  	%r549, %r548, 32;
	add.s32 	%r550, %r547, %r549;
	add.s32 	%r88, %r550, 33792;
	shl.b32 	%r551, %r3, 10;
	add.s32 	%r552, %r547, %r551;
	add.s32 	%r89, %r552, 56320;
	add.s32 	%r90, %r543, %r1;
	and.b32  	%r91, %r2, 15;
	or.b32  	%r92, %r545, %r91;
	or.b32  	%r553, %r86, 96;
	shr.u32 	%r554, %r553, 4;
	shl.b32 	%r555, %r554, 5;
	shl.b32 	%r556, %r2, 1;
	and.b32  	%r557, %r556, 30;
	or.b32  	%r558, %r555, %r557;
	or.b32  	%r93, %r558, 54272;
	mul.lo.s32 	%r95, %r554, 1056;
	cvt.u16.u32 	%rs17, %r34;
	and.b16  	%rs18, %rs17, 1;
	mul.wide.u16 	%r559, %rs18, 16896;
	add.s32 	%r96, %r547, %r559;
	or.b32  	%r560, %r86, 64;
	shr.u32 	%r561, %r560, 4;
	shl.b32 	%r562, %r561, 5;
	or.b32  	%r563, %r562, %r557;
	or.b32  	%r97, %r563, 54272;
	mul.lo.s32 	%r98, %r561, 1056;
	or.b32  	%r564, %r86, 32;
	shr.u32 	%r565, %r564, 4;
	shl.b32 	%r566, %r565, 5;
	or.b32  	%r567, %r566, %r557;
	or.b32  	%r99, %r567, 54272;
	mul.lo.s32 	%r100, %r565, 1056;
	shr.u32 	%r568, %r86, 4;
	shl.b32 	%r569, %r568, 5;
	or.b32  	%r570, %r569, %r557;
	or.b32  	%r101, %r570, 54272;
	mul.lo.s32 	%r102, %r568, 1056;
	cvta.to.global.u64 	%rd6, %rd50;
	mov.b32 	%r648, 0;
$L__BB1_42:
	setp.ge.s32 	%p68, %r2, %r8;
	@%p68 bra 	$L__BB1_47;
	mov.u32 	%r649, %r2;
$L__BB1_44:
	shr.s32 	%r571, %r649, 31;
	shr.u32 	%r572, %r571, 27;
	add.s32 	%r573, %r649, %r572;
	shr.s32 	%r105, %r573, 5;
	and.b32  	%r574, %r573, -32;
	sub.s32 	%r106, %r649, %r574;
	add.s32 	%r107, %r106, %r648;
	setp.ge.s32 	%p69, %r105, %r134;
	setp.ge.s32 	%p70, %r107, %r133;
	mov.f32 	%f489, 0f00000000;
	or.pred  	%p71, %p69, %p70;
	@%p71 bra 	$L__BB1_46;
	mad.lo.s32 	%r575, %r107, %r134, %r105;
	mul.wide.s32 	%rd39, %r575, 2;
	add.s64 	%rd40, %rd6, %rd39;
	ld.global.nc.u16 	%rs19, [%rd40];
	// begin inline asm
	{ cvt.f32.bf16 %f489, %rs19;}

	// end inline asm
$L__BB1_46:
	// begin inline asm
	{  cvt.rn.f16.f32 %rs20, %f489;}

	// end inline asm
	mad.lo.s32 	%r576, %r105, 40, %r106;
	shl.b32 	%r577, %r576, 1;
	add.s32 	%r579, %r547, %r577;
	st.shared.u16 	[%r579+33792], %rs20;
	add.s32 	%r649, %r649, %r85;
	setp.lt.s32 	%p72, %r649, %r8;
	@%p72 bra 	$L__BB1_44;
$L__BB1_47:
	setp.gt.u32 	%p73, %r2, 127;
	bar.sync 	0;
	@%p73 bra 	$L__BB1_64;
	setp.lt.s32 	%p74, %r134, 1;
	mov.f32 	%f498, 0f00000000;
	mov.f32 	%f499, %f498;
	mov.f32 	%f500, %f498;
	mov.f32 	%f501, %f498;
	mov.f32 	%f502, %f498;
	mov.f32 	%f503, %f498;
	mov.f32 	%f504, %f498;
	mov.f32 	%f505, %f498;
	@%p74 bra 	$L__BB1_53;
	mov.b32 	%r650, 0;
	mov.f32 	%f498, 0f00000000;
$L__BB1_50:
	add.s32 	%r581, %r91, %r650;
	shl.b32 	%r582, %r581, 2;
	add.s32 	%r110, %r95, %r582;
	add.s32 	%r111, %r98, %r582;
	add.s32 	%r112, %r100, %r582;
	add.s32 	%r113, %r102, %r582;
	mov.u32 	%r651, %r96;
	mov.u32 	%r652, %r94;
	mov.u32 	%r653, %r86;
$L__BB1_51:
	add.s32 	%r583, %r651, %r113;
	ld.shared.f32 	%f473, [%r583];
	// begin inline asm
	{  cvt.rn.f16.f32 %rs21, %f473;}

	// end inline asm
	add.s32 	%r584, %r652, %r101;
	st.shared.u16 	[%r584], %rs21;
	add.s32 	%r585, %r651, %r112;
	ld.shared.f32 	%f474, [%r585];
	// begin inline asm
	{  cvt.rn.f16.f32 %rs22, %f474;}

	// end inline asm
	add.s32 	%r586, %r652, %r99;
	st.shared.u16 	[%r586], %rs22;
	add.s32 	%r587, %r651, %r111;
	ld.shared.f32 	%f475, [%r587];
	// begin inline asm
	{  cvt.rn.f16.f32 %rs23, %f475;}

	// end inline asm
	add.s32 	%r588, %r652, %r97;
	st.shared.u16 	[%r588], %rs23;
	add.s32 	%r589, %r651, %r110;
	ld.shared.f32 	%f476, [%r589];
	// begin inline asm
	{  cvt.rn.f16.f32 %rs24, %f476;}

	// end inline asm
	add.s32 	%r590, %r652, %r93;
	st.shared.u16 	[%r590], %rs24;
	add.s32 	%r117, %r653, 128;
	add.s32 	%r652, %r652, 256;
	add.s32 	%r651, %r651, 8448;
	setp.lt.u32 	%p75, %r653, 128;
	mov.u32 	%r653, %r117;
	@%p75 bra 	$L__BB1_51;
	bar.warp.sync 	-1;
	mov.b32 	%r591, 16;
	wmma.load.a.sync.aligned.row.m16n16k16.shared.f16 	{%r592, %r593, %r594, %r595, %r596, %r597, %r598, %r599}, [%r87], %r591;
	mad.lo.s32 	%r600, %r650, 80, %r88;
	mov.b32 	%r601, 40;
	wmma.load.b.sync.aligned.row.m16n16k16.shared.f16 	{%r602, %r603, %r604, %r605, %r606, %r607, %r608, %r609}, [%r600], %r601;
	wmma.mma.sync.aligned.row.row.m16n16k16.f32.f32 {%f505, %f504, %f503, %f502, %f501, %f500, %f499, %f498}, {%r592, %r593, %r594, %r595, %r596, %r597, %r598, %r599}, {%r602, %r603, %r604, %r605, %r606, %r607, %r608, %r609}, {%f505, %f504, %f503, %f502, %f501, %f500, %f499, %f498};
	add.s32 	%r650, %r650, 16;
	setp.lt.s32 	%p76, %r650, %r134;
	@%p76 bra 	$L__BB1_50;
$L__BB1_53:
	mov.b32 	%r610, 16;
	wmma.store.d.sync.aligned.row.m16n16k16.shared.f32 	[%r89], {%f505, %f504, %f503, %f502, %f501, %f500, %f499, %f498}, %r610;
	add.s32 	%r121, %r648, %r92;
	mov.u32 	%r654, %r86;
$L__BB1_54:
	setp.ge.s32 	%p77, %r121, %r133;
	shr.u32 	%r611, %r654, 4;
	add.s32 	%r123, %r90, %r611;
	setp.ge.s32 	%p78, %r123, %r132;
	or.pred  	%p79, %p78, %p77;
	@%p79 bra 	$L__BB1_56;
	and.b32  	%r612, %r654, 240;
	or.b32  	%r613, %r612, %r91;
	shl.b32 	%r614, %r613, 2;
	add.s32 	%r615, %r89, %r614;
	ld.shared.f32 	%f477, [%r615];
	// begin inline asm
	{  cvt.rn.bf16.f32 %rs25, %f477;}

	// end inline asm
	mad.lo.s32 	%r616, %r123, %r133, %r121;
	mul.wide.s32 	%rd41, %r616, 2;
	add.s64 	%rd42, %rd2, %rd41;
	st.global.u16 	[%rd42], %rs25;
$L__BB1_56:
	setp.ge.s32 	%p80, %r121, %r133;
	add.s32 	%r124, %r654, 32;
	shr.u32 	%r617, %r124, 4;
	add.s32 	%r125, %r90, %r617;
	setp.ge.s32 	%p81, %r125, %r132;
	or.pred  	%p82, %p81, %p80;
	@%p82 bra 	$L__BB1_58;
	and.b32  	%r618, %r124, 240;
	or.b32  	%r619, %r618, %r91;
	shl.b32 	%r620, %r619, 2;
	add.s32 	%r621, %r89, %r620;
	ld.shared.f32 	%f478, [%r621];
	// begin inline asm
	{  cvt.rn.bf16.f32 %rs26, %f478;}

	// end inline asm
	mad.lo.s32 	%r622, %r125, %r133, %r121;
	mul.wide.s32 	%rd43, %r622, 2;
	add.s64 	%rd44, %rd2, %rd43;
	st.global.u16 	[%rd44], %rs26;
$L__BB1_58:
	setp.ge.s32 	%p83, %r121, %r133;
	add.s32 	%r126, %r654, 64;
	shr.u32 	%r623, %r126, 4;
	add.s32 	%r127, %r90, %r623;
	setp.ge.s32 	%p84, %r127, %r132;
	or.pred  	%p85, %p84, %p83;
	@%p85 bra 	$L__BB1_60;
	and.b32  	%r624, %r126, 240;
	or.b32  	%r625, %r624, %r91;
	shl.b32 	%r626, %r625, 2;
	add.s32 	%r627, %r89, %r626;
	ld.shared.f32 	%f479, [%r627];
	// begin inline asm
	{  cvt.rn.bf16.f32 %rs27, %f479;}

	// end inline asm
	mad.lo.s32 	%r628, %r127, %r133, %r121;
	mul.wide.s32 	%rd45, %r628, 2;
	add.s64 	%rd46, %rd2, %rd45;
	st.global.u16 	[%rd46], %rs27;
$L__BB1_60:
	setp.ge.s32 	%p86, %r121, %r133;
	add.s32 	%r128, %r654, 96;
	shr.u32 	%r629, %r128, 4;
	add.s32 	%r129, %r90, %r629;
	setp.ge.s32 	%p87, %r129, %r132;
	or.pred  	%p88, %p87, %p86;
	@%p88 bra 	$L__BB1_62;
	and.b32  	%r630, %r128, 240;
	or.b32  	%r631, %r630, %r91;
	shl.b32 	%r632, %r631, 2;
	add.s32 	%r633, %r89, %r632;
	ld.shared.f32 	%f480, [%r633];
	// begin inline asm
	{  cvt.rn.bf16.f32 %rs28, %f480;}

	// end inline asm
	mad.lo.s32 	%r634, %r129, %r133, %r121;
	mul.wide.s32 	%rd47, %r634, 2;
	add.s64 	%rd48, %rd2, %rd47;
	st.global.u16 	[%rd48], %rs28;
$L__BB1_62:
	add.s32 	%r130, %r654, 128;
	setp.lt.u32 	%p89, %r654, 128;
	mov.u32 	%r654, %r130;
	@%p89 bra 	$L__BB1_54;
	bar.warp.sync 	-1;
$L__BB1_64:
	bar.sync 	0;
	add.s32 	%r648, %r648, 32;
	setp.lt.s32 	%p90, %r648, %r133;
	@%p90 bra 	$L__BB1_42;
$L__BB1_65:
	ret;
$L__BB1_66:
	shr.u32 	%r40, %r637, 5;
	and.b32  	%r41, %r637, 31;
	add.s32 	%r42, %r40, %r1;
	add.s32 	%r43, %r41, %r636;
	setp.ge.s32 	%p23, %r42, %r132;
	setp.ge.s32 	%p24, %r43, %r133;
	mov.f32 	%f484, 0f00000000;
	or.pred  	%p25, %p23, %p24;
	@%p25 bra 	$L__BB1_68;
	mad.lo.s32 	%r185, %r42, %r133, %r43;
	mul.wide.s32 	%rd18, %r185, 2;
	add.s64 	%rd19, %rd1, %rd18;
	ld.global.nc.u16 	%rs7, [%rd19];
	// begin inline asm
	{ cvt.f32.bf16 %f484, %rs7;}

	// end inline asm
$L__BB1_68:
	// begin inline asm
	{  cvt.rn.f16.f32 %rs8, %f484;}

	// end inline asm
	mad.lo.s32 	%r186, %r40, 40, %r41;
	shl.b32 	%r187, %r186, 1;
	mov.u32 	%r188, _ZN5hasty2v012elman_ladder8smem_rawE;
	add.s32 	%r189, %r188, %r187;
	st.shared.u16 	[%r189+33792], %rs8;
	add.s32 	%r44, %r637, %r12;
	shr.u32 	%r45, %r44, 5;
	and.b32  	%r46, %r44, 31;
	add.s32 	%r47, %r45, %r1;
	add.s32 	%r48, %r46, %r636;
	setp.ge.s32 	%p26, %r47, %r132;
	setp.ge.s32 	%p27, %r48, %r133;
	mov.f32 	%f485, 0f00000000;
	or.pred  	%p28, %p26, %p27;
	@%p28 bra 	$L__BB1_70;
	mad.lo.s32 	%r190, %r47, %r133, %r48;
	mul.wide.s32 	%rd20, %r190, 2;
	add.s64 	%rd21, %rd1, %rd20;
	ld.global.nc.u16 	%rs9, [%rd21];
	// begin inline asm
	{ cvt.f32.bf16 %f485, %rs9;}

	// end inline asm
$L__BB1_70:
	// begin inline asm
	{  cvt.rn.f16.f32 %rs10, %f485;}

	// end inline asm
	mad.lo.s32 	%r191, %r45, 40, %r46;
	shl.b32 	%r192, %r191, 1;
	add.s32 	%r194, %r188, %r192;
	st.shared.u16 	[%r194+33792], %rs10;
	add.s32 	%r49, %r44, %r12;
	shr.u32 	%r50, %r49, 5;
	and.b32  	%r51, %r49, 31;
	add.s32 	%r52, %r50, %r1;
	add.s32 	%r53, %r51, %r636;
	setp.ge.s32 	%p29, %r52, %r132;
	setp.ge.s32 	%p30, %r53, %r133;
	mov.f32 	%f486, 0f00000000;
	or.pred  	%p31, %p29, %p30;
	@%p31 bra 	$L__BB1_72;
	mad.lo.s32 	%r195, %r52, %r133, %r53;
	mul.wide.s32 	%rd22, %r195, 2;
	add.s64 	%rd23, %rd1, %rd22;
	ld.global.nc.u16 	%rs11, [%rd23];
	// begin inline asm
	{ cvt.f32.bf16 %f486, %rs11;}

	// end inline asm
$L__BB1_72:
	// begin inline asm
	{  cvt.rn.f16.f32 %rs12, %f486;}

	// end inline asm
	mad.lo.s32 	%r196, %r50, 40, %r51;
	shl.b32 	%r197, %r196, 1;
	add.s32 	%r199, %r188, %r197;
	st.shared.u16 	[%r199+33792], %rs12;
	add.s32 	%r54, %r49, %r12;
	shr.u32 	%r55, %r54, 5;
	and.b32  	%r56, %r54, 31;
	add.s32 	%r57, %r55, %r1;
	add.s32 	%r58, %r56, %r636;
	setp.ge.s32 	%p32, %r57, %r132;
	setp.ge.s32 	%p33, %r58, %r133;
	mov.f32 	%f487, 0f00000000;
	or.pred  	%p34, %p32, %p33;
	@%p34 bra 	$L__BB1_74;
	mad.lo.s32 	%r200, %r57, %r133, %r58;
	mul.wide.s32 	%rd24, %r200, 2;
	add.s64 	%rd25, %rd1, %rd24;
	ld.global.nc.u16 	%rs13, [%rd25];
	// begin inline asm
	{ cvt.f32.bf16 %f487, %rs13;}

	// end inline asm
$L__BB1_74:
	// begin inline asm
	{  cvt.rn.f16.f32 %rs14, %f487;}

	// end inline asm
	mad.lo.s32 	%r201, %r55, 40, %r56;
	shl.b32 	%r202, %r201, 1;
	add.s32 	%r204, %r188, %r202;
	st.shared.u16 	[%r204+33792], %rs14;
	add.s32 	%r637, %r54, %r12;
	setp.lt.u32 	%p35, %r637, 1024;
	@%p35 bra 	$L__BB1_66;
	bra.uni 	$L__BB1_17;
$L__BB1_75:
	setp.gt.u32 	%p45, %r65, 16;
	mov.b32 	%r254, 40;
	wmma.load.a.sync.aligned.row.m16n16k16.shared.f16 	{%r255, %r256, %r257, %r258, %r259, %r260, %r261, %r262}, [%r13], %r254;
	add.s32 	%r263, %r67, 32;
	mov.b32 	%r264, 264;
	wmma.load.b.sync.aligned.row.m16n16k16.shared.f16 	{%r265, %r266, %r267, %r268, %r269, %r270, %r271, %r272}, [%r263], %r264;
	ld.local.v4.f32 	{%f140, %f141, %f142, %f143}, [%rd4+32];
	ld.local.v4.f32 	{%f144, %f145, %f146, %f147}, [%rd4+48];
	wmma.mma.sync.aligned.row.row.m16n16k16.f32.f32 {%f41, %f42, %f43, %f44, %f45, %f46, %f47, %f48}, {%r255, %r256, %r257, %r258, %r259, %r260, %r261, %r262}, {%r265, %r266, %r267, %r268, %r269, %r270, %r271, %r272}, {%f140, %f141, %f142, %f143, %f144, %f145, %f146, %f147};
	st.local.v4.f32 	[%rd4+32], {%f41, %f42, %f43, %f44};
	st.local.v4.f32 	[%rd4+48], {%f45, %f46, %f47, %f48};
	@%p45 bra 	$L__BB1_76;
	bra.uni 	$L__BB1_77;
$L__BB1_76:
	mov.b32 	%r273, 40;
	wmma.load.a.sync.aligned.row.m16n16k16.shared.f16 	{%r274, %r275, %r276, %r277, %r278, %r279, %r280, %r281}, [%r25], %r273;
	add.s32 	%r282, %r67, 8480;
	mov.b32 	%r283, 264;
	wmma.load.b.sync.aligned.row.m16n16k16.shared.f16 	{%r284, %r285, %r286, %r287, %r288, %r289, %r290, %r291}, [%r282], %r283;
	wmma.mma.sync.aligned.row.row.m16n16k16.f32.f32 {%f148, %f149, %f150, %f151, %f152, %f153, %f154, %f155}, {%r274, %r275, %r276, %r277, %r278, %r279, %r280, %r281}, {%r284, %r285, %r286, %r287, %r288, %r289, %r290, %r291}, {%f41, %f42, %f43, %f44, %f45, %f46, %f47, %f48};
	st.local.v4.f32 	[%rd4+32], {%f148, %f149, %f150, %f151};
	st.local.v4.f32 	[%rd4+48], {%f152, %f153, %f154, %f155};
$L__BB1_77:
	mov.b32 	%r292, 40;
	wmma.load.a.sync.aligned.row.m16n16k16.shared.f16 	{%r293, %r294, %r295, %r296, %r297, %r298, %r299, %r300}, [%r13], %r292;
	add.s32 	%r301, %r67, 64;
	mov.b32 	%r302, 264;
	wmma.load.b.sync.aligned.row.m16n16k16.shared.f16 	{%r303, %r304, %r305, %r306, %r307, %r308, %r309, %r310}, [%r301], %r302;
	ld.local.v4.f32 	{%f156, %f157, %f158, %f159}, [%rd4+64];
	ld.local.v4.f32 	{%f160, %f161, %f162, %f163}, [%rd4+80];
	wmma.mma.sync.aligned.row.row.m16n16k16.f32.f32 {%f25, %f26, %f27, %f28, %f29, %f30, %f31, %f32}, {%r293, %r294, %r295, %r296, %r297, %r298, %r299, %r300}, {%r303, %r304, %r305, %r306, %r307, %r308, %r309, %r310}, {%f156, %f157, %f158, %f159, %f160, %f161, %f162, %f163};
	st.local.v4.f32 	[%rd4+64], {%f25, %f26, %f27, %f28};
	st.local.v4.f32 	[%rd4+80], {%f29, %f30, %f31, %f32};
	@%p44 bra 	$L__BB1_79;
	mov.b32 	%r311, 40;
	wmma.load.a.sync.aligned.row.m16n16k16.shared.f16 	{%r312, %r313, %r314, %r315, %r316, %r317, %r318, %r319}, [%r25], %r311;
	add.s32 	%r320, %r67, 8512;
	mov.b32 	%r321, 264;
	wmma.load.b.sync.aligned.row.m16n16k16.shared.f16 	{%r322, %r323, %r324, %r325, %r326, %r327, %r328, %r329}, [%r320], %r321;
	wmma.mma.sync.aligned.row.row.m16n16k16.f32.f32 {%f164, %f165, %f166, %f167, %f168, %f169, %f170, %f171}, {%r312, %r313, %r314, %r315, %r316, %r317, %r318, %r319}, {%r322, %r323, %r324, %r325, %r326, %r327, %r328, %r329}, {%f25, %f26, %f27, %f28, %f29, %f30, %f31, %f32};
	st.local.v4.f32 	[%rd4+64], {%f164, %f165, %f166, %f167};
	st.local.v4.f32 	[%rd4+80], {%f168, %f169, %f170, %f171};
$L__BB1_79:
	mov.b32 	%r330, 40;
	wmma.load.a.sync.aligned.row.m16n16k16.shared.f16 	{%r331, %r332, %r333, %r334, %r335, %r336, %r337, %r338}, [%r13], %r330;
	add.s32 	%r339, %r67, 96;
	mov.b32 	%r340, 264;
	wmma.load.b.sync.aligned.row.m16n16k16.shared.f16 	{%r341, %r342, %r343, %r344, %r345, %r346, %r347, %r348}, [%r339], %r340;
	ld.local.v4.f32 	{%f172, %f173, %f174, %f175}, [%rd4+96];
	ld.local.v4.f32 	{%f176, %f177, %f178, %f179}, [%rd4+112];
	wmma.mma.sync.aligned.row.row.m16n16k16.f32.f32 {%f33, %f34, %f35, %f36, %f37, %f38, %f39, %f40}, {%r331, %r332, %r333, %r334, %r335, %r336, %r337, %r338}, {%r341, %r342, %r343, %r344, %r345, %r346, %r347, %r348}, {%f172, %f173, %f174, %f175, %f176, %f177, %f178, %f179};
	st.local.v4.f32 	[%rd4+96], {%f33, %f34, %f35, %f36};
	st.local.v4.f32 	[%rd4+112], {%f37, %f38, %f39, %f40};
	@%p44 bra 	$L__BB1_81;
	mov.b32 	%r349, 40;
	wmma.load.a.sync.aligned.row.m16n16k16.shared.f16 	{%r350, %r351, %r352, %r353, %r354, %r355, %r356, %r357}, [%r25], %r349;
	add.s32 	%r358, %r67, 8544;
	mov.b32 	%r359, 264;
	wmma.load.b.sync.aligned.row.m16n16k16.shared.f16 	{%r360, %r361, %r362, %r363, %r364, %r365, %r366, %r367}, [%r358], %r359;
	wmma.mma.sync.aligned.row.row.m16n16k16.f32.f32 {%f180, %f181, %f182, %f183, %f184, %f185, %f186, %f187}, {%r350, %r351, %r352, %r353, %r354, %r355, %r356, %r357}, {%r360, %r361, %r362, %r363, %r364, %r365, %r366, %r367}, {%f33, %f34, %f35, %f36, %f37, %f38, %f39, %f40};
	st.local.v4.f32 	[%rd4+96], {%f180, %f181, %f182, %f183};
	st.local.v4.f32 	[%rd4+112], {%f184, %f185, %f186, %f187};
$L__BB1_81:
	add.s32 	%r640, %r640, 4;
	setp.eq.s32 	%p48, %r640, %r24;
	mov.u32 	%r641, %r24;
	@%p48 bra 	$L__BB1_82;
	bra.uni 	$L__BB1_25;
$L__BB1_82:
	setp.eq.s32 	%p49, %r23, 0;
	@%p49 bra 	$L__BB1_91;
	add.s32 	%r368, %r641, %r7;
	shl.b32 	%r369, %r368, 5;
	mul.wide.u32 	%rd30, %r641, 32;
	add.s64 	%rd5, %rd3, %rd30;
	mov.b32 	%r370, 40;
	wmma.load.a.sync.aligned.row.m16n16k16.shared.f16 	{%r371, %r372, %r373, %r374, %r375, %r376, %r377, %r378}, [%r13], %r370;
	mov.u32 	%r379, _ZN5hasty2v012elman_ladder8smem_rawE;
	add.s32 	%r380, %r379, %r369;
	add.s32 	%r70, %r380, 36352;
	mov.b32 	%r381, 264;
	wmma.load.b.sync.aligned.row.m16n16k16.shared.f16 	{%r382, %r383, %r384, %r385, %r386, %r387, %r388, %r389}, [%r70], %r381;
	ld.local.v4.f32 	{%f188, %f189, %f190, %f191}, [%rd5];
	ld.local.v4.f32 	{%f192, %f193, %f194, %f195}, [%rd5+16];
	wmma.mma.sync.aligned.row.row.m16n16k16.f32.f32 {%f49, %f50, %f51, %f52, %f53, %f54, %f55, %f56}, {%r371, %r372, %r373, %r374, %r375, %r376, %r377, %r378}, {%r382, %r383, %r384, %r385, %r386, %r387, %r388, %r389}, {%f188, %f189, %f190, %f191, %f192, %f193, %f194, %f195};
	st.local.v4.f32 	[%rd5], {%f49, %f50, %f51, %f52};
	st.local.v4.f32 	[%rd5+16], {%f53, %f54, %f55, %f56};
	setp.lt.s32 	%p50, %r65, 17;
	@%p50 bra 	$L__BB1_85;
	mov.b32 	%r390, 40;
	wmma.load.a.sync.aligned.row.m16n16k16.shared.f16 	{%r391, %r392, %r393, %r394, %r395, %r396, %r397, %r398}, [%r25], %r390;
	add.s32 	%r399, %r70, 8448;
	mov.b32 	%r400, 264;
	wmma.load.b.sync.aligned.row.m16n16k16.shared.f16 	{%r401, %r402, %r403, %r404, %r405, %r406, %r407, %r408}, [%r399], %r400;
	wmma.mma.sync.aligned.row.row.m16n16k16.f32.f32 {%f196, %f197, %f198, %f199, %f200, %f201, %f202, %f203}, {%r391, %r392, %r393, %r394, %r395, %r396, %r397, %r398}, {%r401, %r402, %r403, %r404, %r405, %r406, %r407, %r408}, {%f49, %f50, %f51, %f52, %f53, %f54, %f55, %f56};
	st.local.v4.f32 	[%rd5], {%f196, %f197, %f198, %f199};
	st.local.v4.f32 	[%rd5+16], {%f200, %f201, %f202, %f203};
$L__BB1_85:
	setp.eq.s32 	%p51, %r23, 1;
	@%p51 bra 	$L__BB1_91;
	setp.lt.s32 	%p52, %r65, 17;
	mov.b32 	%r409, 40;
	wmma.load.a.sync.aligned.row.m16n16k16.shared.f16 	{%r410, %r411, %r412, %r413, %r414, %r415, %r416, %r417}, [%r13], %r409;
	add.s32 	%r418, %r70, 32;
	mov.b32 	%r419, 264;
	wmma.load.b.sync.aligned.row.m16n16k16.shared.f16 	{%r420, %r421, %r422, %r423, %r424, %r425, %r426, %r427}, [%r418], %r419;
	ld.local.v4.f32 	{%f204, %f205, %f206, %f207}, [%rd5+32];
	ld.local.v4.f32 	{%f208, %f209, %f210, %f211}, [%rd5+48];
	wmma.mma.sync.aligned.row.row.m16n16k16.f32.f32 {%f57, %f58, %f59, %f60, %f61, %f62, %f63, %f64}, {%r410, %r411, %r412, %r413, %r414, %r415, %r416, %r417}, {%r420, %r421, %r422, %r423, %r424, %r425, %r426, %r427}, {%f204, %f205, %f206, %f207, %f208, %f209, %f210, %f211};
	st.local.v4.f32 	[%rd5+32], {%f57, %f58, %f59, %f60};
	st.local.v4.f32 	[%rd5+48], {%f61, %f62, %f63, %f64};
	@%p52 bra 	$L__BB1_88;
	mov.b32 	%r428, 40;
	wmma.load.a.sync.aligned.row.m16n16k16.shared.f16 	{%r429, %r430, %r431, %r432, %r433, %r434, %r435, %r436}, [%r25], %r428;
	add.s32 	%r437, %r70, 8480;
	mov.b32 	%r438, 264;
	wmma.load.b.sync.aligned.row.m16n16k16.shared.f16 	{%r439, %r440, %r441, %r442, %r443, %r444, %r445, %r446}, [%r437], %r438;
	wmma.mma.sync.aligned.row.row.m16n16k16.f32.f32 {%f212, %f213, %f214, %f215, %f216, %f217, %f218, %f219}, {%r429, %r430, %r431, %r432, %r433, %r434, %r435, %r436}, {%r439, %r440, %r441, %r442, %r443, %r444, %r445, %r446}, {%f57, %f58, %f59, %f60, %f61, %f62, %f63, %f64};
	st.local.v4.f32 	[%rd5+32], {%f212, %f213, %f214, %f215};
	st.local.v4.f32 	[%rd5+48], {%f216, %f217, %f218, %f219};
$L__BB1_88:
	setp.eq.s32 	%p53, %r23, 2;
	@%p53 bra 	$L__BB1_91;
	setp.lt.s32 	%p54, %r65, 17;
	mov.b32 	%r447, 40;
	wmma.load.a.sync.aligned.row.m16n16k16.shared.f16 	{%r448, %r449, %r450, %r451, %r452, %r453, %r454, %r455}, [%r13], %r447;
	add.s32 	%r456, %r70, 64;
	mov.b32 	%r457, 264;
	wmma.load.b.sync.aligned.row.m16n16k16.shared.f16 	{%r458, %r459, %r460, %r461, %r462, %r463, %r464, %r465}, [%r456], %r457;
	ld.local.v4.f32 	{%f220, %f221, %f222, %f223}, [%rd5+64];
	ld.local.v4.f32 	{%f224, %f225, %f226, %f227}, [%rd5+80];
	wmma.mma.sync.aligned.row.row.m16n16k16.f32.f32 {%f65, %f66, %f67, %f68, %f69, %f70, %f71, %f72}, {%r448, %r449, %r450, %r451, %r452, %r453, %r454, %r455}, {%r458, %r459, %r460, %r461, %r462, %r463, %r464, %r465}, {%f220, %f221, %f222, %f223, %f224, %f225, %f226, %f227};
	st.local.v4.f32 	[%rd5+64], {%f65, %f66, %f67, %f68};
	st.local.v4.f32 	[%rd5+80], {%f69, %f70, %f71, %f72};
	@%p54 bra 	$L__BB1_91;
	mov.b32 	%r466, 40;
	wmma.load.a.sync.aligned.row.m16n16k16.shared.f16 	{%r467, %r468, %r469, %r470, %r471, %r472, %r473, %r474}, [%r25], %r466;
	add.s32 	%r475, %r70, 8512;
	mov.b32 	%r476, 264;
	wmma.load.b.sync.aligned.row.m16n16k16.shared.f16 	{%r477, %r478, %r479, %r480, %r481, %r482, %r483, %r484}, [%r475], %r476;
	wmma.mma.sync.aligned.row.row.m16n16k16.f32.f32 {%f228, %f229, %f230, %f231, %f232, %f233, %f234, %f235}, {%r467, %r468, %r469, %r470, %r471, %r472, %r473, %r474}, {%r477, %r478, %r479, %r480, %r481, %r482, %r483, %r484}, {%f65, %f66, %f67, %f68, %f69, %f70, %f71, %f72};
	st.local.v4.f32 	[%rd5+64], {%f228, %f229, %f230, %f231};
	st.local.v4.f32 	[%rd5+80], {%f232, %f233, %f234, %f235};
$L__BB1_91:
	bar.sync 	0;
	add.s32 	%r636, %r636, 32;
	setp.lt.s32 	%p55, %r636, %r133;
	@%p55 bra 	$L__BB1_6;
	bra.uni 	$L__BB1_27;

}


// ===== COMPILED SASS (sm_100) =====

	.target	sm_100

	.elftype	@"ET_EXEC"


//--------------------- .note.nv.tkinfo           --------------------------
	.section	.note.nv.tkinfo,"",@"SHT_NOTE"
	.sectionflags	@"SHF_NOTE_NV_TKINFO"
	.tkinfo
        /*0018*/ 	.word	0x00000002
        /*0030*/ 	.string	""
        /*0030*/ 	.string	"ptxas"
        /*0030*/ 	.string	"Cuda compilation tools, release 13.0, V13.0.88"
        /*0030*/ 	.string	"Build cuda_13.0.r13.0/compiler.36424714_0"
        /*0030*/ 	.string	"-arch sm_100 -m 64 "



//--------------------- .note.nv.cuinfo           --------------------------
	.section	.note.nv.cuinfo,"",@"SHT_NOTE"
	.sectionflags	@"SHF_NOTE_NV_CUINFO"
        /*0018*/ 	.short	0x0002
        /*001a*/ 	.short	0x0064
        /*001c*/ 	.short	0x0082
	.zero		2


//--------------------- .nv.info                  --------------------------
	.section	.nv.info,"",@"SHT_CUDA_INFO"
	.align	4


	//----- nvinfo : EIATTR_REGCOUNT
	.align		4
        /*0000*/ 	.byte	0x04, 0x2f
        /*0002*/ 	.short	(.L_1 - .L_0)
	.align		4
.L_0:
        /*0004*/ 	.word	index@(_ZN5hasty2v012elman_ladder17WmmaB2bGemmKernelI6__halfEEviiiPKT_S6_S6_PS4_)
        /*0008*/ 	.word	0x00000030


	//----- nvinfo : EIATTR_FRAME_SIZE
	.align		4
.L_1:
        /*000c*/ 	.byte	0x04, 0x11
        /*000e*/ 	.short	(.L_3 - .L_2)
	.align		4
.L_2:
        /*0010*/ 	.word	index@(_ZN5hasty2v012elman_ladder17WmmaB2bGemmKernelI6__halfEEviiiPKT_S6_S6_PS4_)
        /*0014*/ 	.word	0x00000100


	//----- nvinfo : EIATTR_REGCOUNT
	.align		4
.L_3:
        /*0018*/ 	.byte	0x04, 0x2f
        /*001a*/ 	.short	(.L_5 - .L_4)
	.align		4
.L_4:
        /*001c*/ 	.word	index@(_ZN5hasty2v012elman_ladder17WmmaB2bGemmKernelI13__nv_bfloat16EEviiiPKT_S6_S6_PS4_)
        /*0020*/ 	.word	0x00000030


	//----- nvinfo : EIATTR_FRAME_SIZE
	.align		4
.L_5:
        /*0024*/ 	.byte	0x04, 0x11
        /*0026*/ 	.short	(.L_7 - .L_6)
	.align		4
.L_6:
        /*0028*/ 	.word	index@(_ZN5hasty2v012elman_ladder17WmmaB2bGemmKernelI13__nv_bfloat16EEviiiPKT_S6_S6_PS4_)
        /*002c*/ 	.word	0x00000100


	//----- nvinfo : EIATTR_MIN_STACK_SIZE
	.align		4
.L_7:
        /*0030*/ 	.byte	0x04, 0x12
        /*0032*/ 	.short	(.L_9 - .L_8)
	.align		4
.L_8:
        /*0034*/ 	.word	index@(_ZN5hasty2v012elman_ladder17WmmaB2bGemmKernelI13__nv_bfloat16EEviiiPKT_S6_S6_PS4_)
        /*0038*/ 	.word	0x00000100


	//----- nvinfo : EIATTR_MIN_STACK_SIZE
	.align		4
.L_9:
        /*003c*/ 	.byte	0x04, 0x12
        /*003e*/ 	.short	(.L_11 - .L_10)
	.align		4
.L_10:
        /*0040*/ 	.word	index@(_ZN5hasty2v012elman_ladder17WmmaB2bGemmKernelI6__halfEEviiiPKT_S6_S6_PS4_)
        /*0044*/ 	.word	0x00000100
.L_11:


//--------------------- .nv.compat                --------------------------
	.section	.nv.compat,"",@"SHT_CUDA_COMPAT_INFO"
	.align	4
        /*0000*/ 	.byte	0x02, 0x09, 0x00, 0x00, 0x02, 0x02, 0x01, 0x00, 0x02, 0x05, 0x05, 0x00, 0x03, 0x07, 0x01, 0x01
        /*0010*/ 	.byte	0x02, 0x03, 0x00, 0x00, 0x02, 0x06, 0x01, 0x00, 0x04, 0x0b, 0x08, 0x00, 0x09, 0x00, 0x00, 0x00
        /*0020*/ 	.byte	0x00, 0x00, 0x00, 0x00


//--------------------- .nv.info._ZN5hasty2v012elman_ladder17WmmaB2bGemmKernelI13__nv_bfloat16EEviiiPKT_S6_S6_PS4_ --------------------------
	.section	.nv.info._ZN5hasty2v012elman_ladder17WmmaB2bGemmKernelI13__nv_bfloat16EEviiiPKT_S6_S6_PS4_,"",@"SHT_CUDA_INFO"
	.sectionflags	@""
	.align	4


	//----- nvinfo : EIATTR_CUDA_API_VERSION
	.align		4
        /*0000*/ 	.byte	0x04, 0x37
        /*0002*/ 	.short	(.L_13 - .L_12)
.L_12:
        /*0004*/ 	.word	0x00000082


	//----- nvinfo : EIATTR_KPARAM_INFO
	.align		4
.L_13:
        /*0008*/ 	.byte	0x04, 0x17
        /*000a*/ 	.short	(.L_15 - .L_14)
.L_14:
        /*000c*/ 	.word	0x00000000
        /*0010*/ 	.short	0x0006
        /*0012*/ 	.short	0x0028
        /*0014*/ 	.byte	0x00, 0xf5, 0x21, 0x00


	//----- nvinfo : EIATTR_KPARAM_INFO
	.align		4
.L_15:
        /*0018*/ 	.byte	0x04, 0x17
        /*001a*/ 	.short	(.L_17 - .L_16)
.L_16:
        /*001c*/ 	.word	0x00000000
        /*0020*/ 	.short	0x0005
        /*0022*/ 	.short	0x0020
        /*0024*/ 	.byte	0x00, 0xf5, 0x21, 0x00


	//----- nvinfo : EIATTR_KPARAM_INFO
	.align		4
.L_17:
        /*0028*/ 	.byte	0x04, 0x17
        /*002a*/ 	.short	(.L_19 - .L_18)
.L_18:
        /*002c*/ 	.word	0x00000000
        /*0030*/ 	.short	0x0004
        /*0032*/ 	.short	0x0018
        /*0034*/ 	.byte	0x00, 0xf5, 0x21, 0x00


	//----- nvinfo : EIATTR_KPARAM_INFO
	.align		4
.L_19:
        /*0038*/ 	.byte	0x04, 0x17
        /*003a*/ 	.short	(.L_21 - .L_20)
.L_20:
        /*003c*/ 	.word	0x00000000
        /*0040*/ 	.short	0x0003
        /*0042*/ 	.short	0x0010
        /*0044*/ 	.byte	0x00, 0xf5, 0x21, 0x00


	//----- nvinfo : EIATTR_KPARAM_INFO
	.align		4
.L_21:
        /*0048*/ 	.byte	0x04, 0x17
        /*004a*/ 	.short	(.L_23 - .L_22)
.L_22:
        /*004c*/ 	.word	0x00000000
        /*0050*/ 	.short	0x0002
        /*0052*/ 	.short	0x0008
        /*0054*/ 	.byte	0x00, 0xf0, 0x11, 0x00


	//----- nvinfo : EIATTR_KPARAM_INFO
	.align		4
.L_23:
        /*0058*/ 	.byte	0x04, 0x17
        /*005a*/ 	.short	(.L_25 - .L_24)
.L_24:
        /*005c*/ 	.word	0x00000000
        /*0060*/ 	.short	0x0001
        /*0062*/ 	.short	0x0004
        /*0064*/ 	.byte	0x00, 0xf0, 0x11, 0x00


	//----- nvinfo : EIATTR_KPARAM_INFO
	.align		4
.L_25:
        /*0068*/ 	.byte	0x04, 0x17
        /*006a*/ 	.short	(.L_27 - .L_26)
.L_26:
        /*006c*/ 	.word	0x00000000
        /*0070*/ 	.short	0x0000
        /*0072*/ 	.short	0x0000
        /*0074*/ 	.byte	0x00, 0xf0, 0x11, 0x00


	//----- nvinfo : EIATTR_SPARSE_MMA_MASK
	.align		4
.L_27:
        /*0078*/ 	.byte	0x03, 0x50
        /*007a*/ 	.short	0x0000


	//----- nvinfo : EIATTR_WMMA_USED
	.align		4
        /*007c*/ 	.byte	0x01, 0x2b
	.zero		2


	//----- nvinfo : EIATTR_MAXREG_COUNT
	.align		4
        /*0080*/ 	.byte	0x03, 0x1b
        /*0082*/ 	.short	0x00ff


	//----- nvinfo : EIATTR_NUM_BARRIERS
	.align		4
        /*0084*/ 	.byte	0x02, 0x4c
        /*0086*/ 	.byte	0x01
	.zero		1


	//----- nvinfo : EIATTR_MERCURY_ISA_VERSION
	.align		4
        /*0088*/ 	.byte	0x03, 0x5f
        /*008a*/ 	.short	0x0101


	//----- nvinfo : EIATTR_COOP_GROUP_MASK_REGIDS
	.align		4
        /*008c*/ 	.byte	0x04, 0x29
        /*008e*/ 	.short	(.L_29 - .L_28)


	//   ....[0]....
.L_28:
        /*0090*/ 	.word	0xffffffff


	//   ....[1]....
        /*0094*/ 	.word	0xffffffff


	//----- nvinfo : EIATTR_COOP_GROUP_INSTR_OFFSETS
	.align		4
.L_29:
        /*0098*/ 	.byte	0x04, 0x28
        /*009a*/ 	.short	(.L_31 - .L_30)


	//   ....[0]....
.L_30:
        /*009c*/ 	.word	0x00003ee0


	//   ....[1]....
        /*00a0*/ 	.word	0x000045b0


	//----- nvinfo : EIATTR_VRC_CTA_INIT_COUNT
	.align		4
.L_31:
        /*00a4*/ 	.byte	0x02, 0x4a
	.zero		1
	.zero		1


	//----- nvinfo : EIATTR_EXIT_INSTR_OFFSETS
	.align		4
        /*00a8*/ 	.byte	0x04, 0x1c
        /*00aa*/ 	.short	(.L_33 - .L_32)


	//   ....[0]....
.L_32:
        /*00ac*/ 	.word	0x00000060


	//   ....[1]....
        /*00b0*/ 	.word	0x000037b0


	//   ....[2]....
        /*00b4*/ 	.word	0x00004620


	//----- nvinfo : EIATTR_CRS_STACK_SIZE
	.align		4
.L_33:
        /*00b8*/ 	.byte	0x04, 0x1e
        /*00ba*/ 	.short	(.L_35 - .L_34)
.L_34:
        /*00bc*/ 	.word	0x00000000


	//----- nvinfo : EIATTR_CBANK_PARAM_SIZE
	.align		4
.L_35:
        /*00c0*/ 	.byte	0x03, 0x19
        /*00c2*/ 	.short	0x0030


	//----- nvinfo : EIATTR_PARAM_CBANK
	.align		4
        /*00c4*/ 	.byte	0x04, 0x0a
        /*00c6*/ 	.short	(.L_37 - .L_36)
	.align		4
.L_36:
        /*00c8*/ 	.word	index@(.nv.constant0._ZN5hasty2v012elman_ladder17WmmaB2bGemmKernelI13__nv_bfloat16EEviiiPKT_S6_S6_PS4_)
        /*00cc*/ 	.short	0x0380
        /*00ce*/ 	.short	0x0030


	//----- nvinfo : EIATTR_SW_WAR
	.align		4
.L_37:
        /*00d0*/ 	.byte	0x04, 0x36
        /*00d2*/ 	.short	(.L_39 - .L_38)
.L_38:
        /*00d4*/ 	.word	0x00000008
.L_39:


//--------------------- .nv.info._ZN5hasty2v012elman_ladder17WmmaB2bGemmKernelI6__halfEEviiiPKT_S6_S6_PS4_ --------------------------
	.section	.nv.info._ZN5hasty2v012elman_ladder17WmmaB2bGemmKernelI6__halfEEviiiPKT_S6_S6_PS4_,"",@"SHT_CUDA_INFO"
	.sectionflags	@""
	.align	4


	//----- nvinfo : EIATTR_CUDA_API_VERSION
	.align		4
        /*0000*/ 	.byte	0x04, 0x37
        /*0002*/ 	.short	(.L_41 - .L_40)
.L_40:
        /*0004*/ 	.word	0x00000082


	//----- nvinfo : EIATTR_KPARAM_INFO
	.align		4
.L_41:
        /*0008*/ 	.byte	0x04, 0x17
        /*000a*/ 	.short	(.L_43 - .L_42)
.L_42:
        /*000c*/ 	.word	0x00000000
        /*0010*/ 	.short	0x0006
        /*0012*/ 	.short	0x0028
        /*0014*/ 	.byte	0x00, 0xf5, 0x21, 0x00


	//----- nvinfo : EIATTR_KPARAM_INFO
	.align		4
.L_43:
        /*0018*/ 	.byte	0x04, 0x17
        /*001a*/ 	.short	(.L_45 - .L_44)
.L_44:
        /*001c*/ 	.word	0x00000000
        /*0020*/ 	.short	0x0005
        /*0022*/ 	.short	0x0020
        /*0024*/ 	.byte	0x00, 0xf5, 0x21, 0x00


	//----- nvinfo : EIATTR_KPARAM_INFO
	.align		4
.L_45:
        /*0028*/ 	.byte	0x04, 0x17
        /*002a*/ 	.short	(.L_47 - .L_46)
.L_46:
        /*002c*/ 	.word	0x00000000
        /*0030*/ 	.short	0x0004
        /*0032*/ 	.short	0x0018
        /*0034*/ 	.byte	0x00, 0xf5, 0x21, 0x00


	//----- nvinfo : EIATTR_KPARAM_INFO
	.align		4
.L_47:
        /*0038*/ 	.byte	0x04, 0x17
        /*003a*/ 	.short	(.L_49 - .L_48)
.L_48:
        /*003c*/ 	.word	0x00000000
        /*0040*/ 	.short	0x0003
        /*0042*/ 	.short	0x0010
        /*0044*/ 	.byte	0x00, 0xf5, 0x21, 0x00


	//----- nvinfo : EIATTR_KPARAM_INFO
	.align		4
.L_49:
        /*0048*/ 	.byte	0x04, 0x17
        /*004a*/ 	.short	(.L_51 - .L_50)
.L_50:
        /*004c*/ 	.word	0x00000000
        /*0050*/ 	.short	0x0002
        /*0052*/ 	.short	0x0008
        /*0054*/ 	.byte	0x00, 0xf0, 0x11, 0x00


	//----- nvinfo : EIATTR_KPARAM_INFO
	.align		4
.L_51:
        /*0058*/ 	.byte	0x04, 0x17
        /*005a*/ 	.short	(.L_53 - .L_52)
.L_52:
        /*005c*/ 	.word	0x00000000
        /*0060*/ 	.short	0x0001
        /*0062*/ 	.short	0x0004
        /*0064*/ 	.byte	0x00, 0xf0, 0x11, 0x00


	//----- nvinfo : EIATTR_KPARAM_INFO
	.align		4
.L_53:
        /*0068*/ 	.byte	0x04, 0x17
        /*006a*/ 	.short	(.L_55 - .L_54)
.L_54:
        /*006c*/ 	.word	0x00000000
        /*0070*/ 	.short	0x0000
        /*0072*/ 	.short	0x0000
        /*0074*/ 	.byte	0x00, 0xf0, 0x11, 0x00


	//----- nvinfo : EIATTR_SPARSE_MMA_MASK
	.align		4
.L_55:
        /*0078*/ 	.byte	0x03, 0x50
        /*007a*/ 	.short	0x0000


	//----- nvinfo : EIATTR_WMMA_USED
	.align		4
        /*007c*/ 	.byte	0x01, 0x2b
	.zero		2


	//----- nvinfo : EIATTR_MAXREG_COUNT
	.align		4
        /*0080*/ 	.byte	0x03, 0x1b
        /*0082*/ 	.short	0x00ff


	//----- nvinfo : EIATTR_NUM_BARRIERS
	.align		4
        /*0084*/ 	.byte	0x02, 0x4c
        /*0086*/ 	.byte	0x01
	.zero		1


	//----- nvinfo : EIATTR_MERCURY_ISA_VERSION
	.align		4
        /*0088*/ 	.byte	0x03, 0x5f
        /*008a*/ 	.short	0x0101


	//----- nvinfo : EIATTR_COOP_GROUP_MASK_REGIDS
	.align		4
        /*008c*/ 	.byte	0x04, 0x29
        /*008e*/ 	.short	(.L_57 - .L_56)


	//   ....[0]....
.L_56:
        /*0090*/ 	.word	0xffffffff


	//   ....[1]....
        /*0094*/ 	.word	0xffffffff


	//----- nvinfo : EIATTR_COOP_GROUP_INSTR_OFFSETS
	.align		4
.L_57:
        /*0098*/ 	.byte	0x04, 0x28
        /*009a*/ 	.short	(.L_59 - .L_58)


	//   ....[0]....
.L_58:
        /*009c*/ 	.word	0x00003ed0


	//   ....[1]....
        /*00a0*/ 	.word	0x000045a0


	//----- nvinfo : EIATTR_VRC_CTA_INIT_COUNT
	.align		4
.L_59:
        /*00a4*/ 	.byte	0x02, 0x4a
	.zero		1
	.zero		1


	//----- nvinfo : EIATTR_EXIT_INSTR_OFFSETS
	.align		4
        /*00a8*/ 	.byte	0x04, 0x1c
        /*00aa*/ 	.short	(.L_61 - .L_60)


	//   ....[0]....
.L_60:
        /*00ac*/ 	.word	0x00000060


	//   ....[1]....
        /*00b0*/ 	.word	0x000037a0


	//   ....[2]....
        /*00b4*/ 	.word	0x00004610


	//----- nvinfo : EIATTR_CRS_STACK_SIZE
	.align		4
.L_61:
        /*00b8*/ 	.byte	0x04, 0x1e
        /*00ba*/ 	.short	(.L_63 - .L_62)
.L_62:
        /*00bc*/ 	.word	0x00000000


	//----- nvinfo : EIATTR_CBANK_PARAM_SIZE
	.align		4
.L_63:
        /*00c0*/ 	.byte	0x03, 0x19
        /*00c2*/ 	.short	0x0030


	//----- nvinfo : EIATTR_PARAM_CBANK
	.align		4
        /*00c4*/ 	.byte	0x04, 0x0a
        /*00c6*/ 	.short	(.L_65 - .L_64)
	.align		4
.L_64:
        /*00c8*/ 	.word	index@(.nv.constant0._ZN5hasty2v012elman_ladder17WmmaB2bGemmKernelI6__halfEEviiiPKT_S6_S6_PS4_)
        /*00cc*/ 	.short	0x0380
        /*00ce*/ 	.short	0x0030


	//----- nvinfo : EIATTR_SW_WAR
	.align		4
.L_65:
        /*00d0*/ 	.byte	0x04, 0x36
        /*00d2*/ 	.short	(.L_67 - .L_66)
.L_66:
        /*00d4*/ 	.word	0x00000008
.L_67:


//--------------------- .nv.callgraph             --------------------------
	.section	.nv.callgraph,"",@"SHT_CUDA_CALLGRAPH"
	.align	4
	.sectionentsize	8
	.align		4
        /*0000*/ 	.word	0x00000000
	.align		4
        /*0004*/ 	.word	0xffffffff
	.align		4
        /*0008*/ 	.word	0x00000000
	.align		4
        /*000c*/ 	.word	0xfffffffe
	.align		4
        /*0010*/ 	.word	0x00000000
	.align		4
        /*0014*/ 	.word	0xfffffffd
	.align		4
        /*0018*/ 	.word	0x00000000
	.align		4
        /*001c*/ 	.word	0xfffffffc


//--------------------- .text._ZN5hasty2v012elman_ladder17WmmaB2bGemmKernelI13__nv_bfloat16EEviiiPKT_S6_S6_PS4_ --------------------------
	.section	.text._ZN5hasty2v012elman_ladder17WmmaB2bGemmKernelI13__nv_bfloat16EEviiiPKT_S6_S6_PS4_,"ax",@progbits
	.align	128
        .global         _ZN5hasty2v012elman_ladder17WmmaB2bGemmKernelI13__nv_bfloat16EEviiiPKT_S6_S6_PS4_
        .type           _ZN5hasty2v012elman_ladder17WmmaB2bGemmKernelI13__nv_bfloat16EEviiiPKT_S6_S6_PS4_,@function
        .size           _ZN5hasty2v012elman_ladder17WmmaB2bGemmKernelI13__nv_bfloat16EEviiiPKT_S6_S6_PS4_,(.L_x_90 - _ZN5hasty2v012elman_ladder17WmmaB2bGemmKernelI13__nv_bfloat16EEviiiPKT_S6_S6_PS4_)
        .other          _ZN5hasty2v012elman_ladder17WmmaB2bGemmKernelI13__nv_bfloat16EEviiiPKT_S6_S6_PS4_,@"STO_CUDA_ENTRY STV_DEFAULT"
_ZN5hasty2v012elman_ladder17WmmaB2bGemmKernelI13__nv_bfloat16EEviiiPKT_S6_S6_PS4_:
.text._ZN5hasty2v012elman_ladder17WmmaB2bGemmKernelI13__nv_bfloat16EEviiiPKT_S6_S6_PS4_:
[----:B------:R-:W0:Y:S08]  /*0000*/  LDC R1, c[0x0][0x37c] ;  /* 0x0000df00ff017b82 */ /* 0x000e300000000800 */
[----:B------:R-:W1:Y:S01]  /*0010*/  S2UR UR5, SR_CTAID.X ;  /* 0x00000000000579c3 */ /* 0x000e620000002500 */
[----:B0-----:R-:W-:-:S07]  /*0020*/  VIADD R1, R1, 0xffffff00 ;  /* 0xffffff0001017836 */ /* 0x001fce0000000000 */
[----:B------:R-:W0:Y:S01]  /*0030*/  LDC R0, c[0x0][0x380] ;  /* 0x0000e000ff007b82 */ /* 0x000e220000000800 */
[----:B-1----:R-:W-:-:S06]  /*0040*/  USHF.L.U32 UR5, UR5, 0x5, URZ ;  /* 0x0000000505057899 */ /* 0x002fcc00080006ff */
[----:B0-----:R-:W-:-:S13]  /*0050*/  ISETP.LE.AND P0, PT, R0, UR5, PT ;  /* 0x0000000500007c0c */ /* 0x001fda000bf03270 */
[----:B------:R-:W-:Y:S05]  /*0060*/  @P0 EXIT ;  /* 0x000000000000094d */ /* 0x000fea0003800000 */
[----:B------:R-:W0:Y:S01]  /*0070*/  S2R R5, SR_TID.X ;  /* 0x0000000000057919 */ /* 0x000e220000002100 */
[----:B------:R-:W1:Y:S01]  /*0080*/  LDCU UR4, c[0x0][0x388] ;  /* 0x00007100ff0477ac */ /* 0x000e620008000800 */
[----:B------:R-:W-:Y:S01]  /*0090*/  BSSY.RECONVERGENT B0, `(.L_x_0) ;  /* 0x000002f000007945 */ /* 0x000fe20003800200 */
[----:B-1----:R-:W-:-:S04]  /*00a0*/  IMAD.U32 R4, RZ, RZ, UR4 ;  /* 0x00000004ff047e24 */ /* 0x002fc8000f8e00ff */
[----:B------:R-:W-:Y:S01]  /*00b0*/  IMAD.SHL.U32 R2, R4, 0x20, RZ ;  /* 0x0000002004027824 */ /* 0x000fe200078e00ff */
[----:B------:R-:W-:-:S04]  /*00c0*/  SHF.R.S32.HI R3, RZ, 0x1f, R4 ;  /* 0x0000001fff037819 */ /* 0x000fc80000011404 */
[----:B------:R-:W-:Y:S02]  /*00d0*/  LEA.HI R3, R3, R4, RZ, 0x4 ;  /* 0x0000000403037211 */ /* 0x000fe400078f20ff */
[----:B0-----:R-:W-:-:S13]  /*00e0*/  ISETP.GE.AND P0, PT, R5, R2, PT ;  /* 0x000000020500720c */ /* 0x001fda0003f06270 */
[----:B------:R-:W-:Y:S05]  /*00f0*/  @P0 BRA `(.L_x_1) ;  /* 0x0000000000a00947 */ /* 0x000fea0003800000 */
[----:B------:R-:W-:Y:S01]  /*0100*/  IABS R15, R4 ;  /* 0x00000004000f7213 */ /* 0x000fe20000000000 */
[----:B------:R-:W0:Y:S01]  /*0110*/  S2R R11, SR_CgaCtaId ;  /* 0x00000000000b7919 */ /* 0x000e220000008800 */
[----:B------:R-:W1:Y:S01]  /*0120*/  LDC R10, c[0x0][0x360] ;  /* 0x0000d800ff0a7b82 */ /* 0x000e620000000800 */
[----:B------:R-:W-:Y:S01]  /*0130*/  MOV R8, 0x400 ;  /* 0x0000040000087802 */ /* 0x000fe20000000f00 */
[----:B------:R-:W2:Y:S01]  /*0140*/  I2F.RP R0, R15 ;  /* 0x0000000f00007306 */ /* 0x000ea20000209400 */
[----:B------:R-:W-:-:S05]  /*0150*/  ISETP.NE.AND P1, PT, R4, RZ, PT ;  /* 0x000000ff0400720c */ /* 0x000fca0003f25270 */
[----:B------:R-:W3:Y:S02]  /*0160*/  LDC R12, c[0x0][0x388] ;  /* 0x0000e200ff0c7b82 */ /* 0x000ee40000000800 */
[----:B--2---:R-:W2:Y:S01]  /*0170*/  MUFU.RCP R0, R0 ;  /* 0x0000000000007308 */ /* 0x004ea20000001000 */
[----:B0-----:R-:W-:Y:S01]  /*0180*/  LEA R11, R11, R8, 0x18 ;  /* 0x000000080b0b7211 */ /* 0x001fe200078ec0ff */
[----:B--2---:R-:W-:-:S06]  /*0190*/  VIADD R6, R0, 0xffffffe ;  /* 0x0ffffffe00067836 */ /* 0x004fcc0000000000 */
[----:B------:R0:W2:Y:S02]  /*01a0*/  F2I.FTZ.U32.TRUNC.NTZ R7, R6 ;  /* 0x0000000600077305 */ /* 0x0000a4000021f000 */
[----:B0-----:R-:W-:Y:S01]  /*01b0*/  MOV R6, RZ ;  /* 0x000000ff00067202 */ /* 0x001fe20000000f00 */
[----:B--2---:R-:W-:-:S04]  /*01c0*/  IMAD.MOV R14, RZ, RZ, -R7 ;  /* 0x000000ffff0e7224 */ /* 0x004fc800078e0a07 */
[----:B------:R-:W-:-:S04]  /*01d0*/  IMAD R9, R14, R15, RZ ;  /* 0x0000000f0e097224 */ /* 0x000fc800078e02ff */
[----:B------:R-:W-:Y:S01]  /*01e0*/  IMAD.HI.U32 R0, R7, R9, R6 ;  /* 0x0000000907007227 */ /* 0x000fe200078e0006 */
[----:B------:R-:W-:-:S03]  /*01f0*/  LOP3.LUT R9, RZ, R4, RZ, 0x33, !PT ;  /* 0x00000004ff097212 */ /* 0x000fc600078e33ff */
[----:B-1-3--:R-:W-:-:S07]  /*0200*/  IMAD.MOV.U32 R7, RZ, RZ, R5 ;  /* 0x000000ffff077224 */ /* 0x00afce00078e0005 */
.L_x_2:
[----:B------:R-:W-:Y:S01]  /*0210*/  IABS R13, R7 ;  /* 0x00000007000d7213 */ /* 0x000fe20000000000 */
[----:B------:R-:W-:-:S04]  /*0220*/  IMAD.MOV.U32 R4, RZ, RZ, R12 ;  /* 0x000000ffff047224 */ /* 0x000fc800078e000c */
[----:B------:R-:W-:Y:S01]  /*0230*/  IMAD.HI.U32 R6, R0, R13, RZ ;  /* 0x0000000d00067227 */ /* 0x000fe200078e00ff */
[----:B------:R-:W-:-:S03]  /*0240*/  IABS R17, R4 ;  /* 0x0000000400117213 */ /* 0x000fc60000000000 */
[----:B------:R-:W-:-:S04]  /*0250*/  IMAD.MOV R8, RZ, RZ, -R6 ;  /* 0x000000ffff087224 */ /* 0x000fc800078e0a06 */
[----:B------:R-:W-:-:S05]  /*0260*/  IMAD R8, R17, R8, R13 ;  /* 0x0000000811087224 */ /* 0x000fca00078e020d */
[----:B------:R-:W-:-:S13]  /*0270*/  ISETP.GT.U32.AND P2, PT, R15, R8, PT ;  /* 0x000000080f00720c */ /* 0x000fda0003f44070 */
[----:B------:R-:W-:Y:S02]  /*0280*/  @!P2 IMAD.IADD R8, R8, 0x1, -R17 ;  /* 0x000000010808a824 */ /* 0x000fe400078e0a11 */
[----:B------:R-:W-:-:S03]  /*0290*/  @!P2 VIADD R6, R6, 0x1 ;  /* 0x000000010606a836 */ /* 0x000fc60000000000 */
[----:B------:R-:W-:Y:S02]  /*02a0*/  ISETP.GE.U32.AND P0, PT, R8, R15, PT ;  /* 0x0000000f0800720c */ /* 0x000fe40003f06070 */
[----:B------:R-:W-:-:S04]  /*02b0*/  LOP3.LUT R8, R7, R4, RZ, 0x3c, !PT ;  /* 0x0000000407087212 */ /* 0x000fc800078e3cff */
[----:B------:R-:W-:-:S07]  /*02c0*/  ISETP.GE.AND P3, PT, R8, RZ, PT ;  /* 0x000000ff0800720c */ /* 0x000fce0003f66270 */
[----:B------:R-:W-:-:S06]  /*02d0*/  @P0 IADD3 R6, PT, PT, R6, 0x1, RZ ;  /* 0x0000000106060810 */ /* 0x000fcc0007ffe0ff */
[----:B------:R-:W-:-:S05]  /*02e0*/  @!P3 IMAD.MOV R6, RZ, RZ, -R6 ;  /* 0x000000ffff06b224 */ /* 0x000fca00078e0a06 */
[----:B------:R-:W-:-:S05]  /*02f0*/  SEL R6, R9, R6, !P1 ;  /* 0x0000000609067207 */ /* 0x000fca0004800000 */
[----:B------:R-:W-:Y:S02]  /*0300*/  IMAD.MOV R8, RZ, RZ, -R6 ;  /* 0x000000ffff087224 */ /* 0x000fe400078e0a06 */
[----:B------:R-:W-:Y:S02]  /*0310*/  IMAD R13, R6, 0x420, R11 ;  /* 0x00000420060d7824 */ /* 0x000fe400078e020b */
[--C-:B------:R-:W-:Y:S02]  /*0320*/  IMAD R6, R4, R8, R7.reuse ;  /* 0x0000000804067224 */ /* 0x100fe400078e0207 */
[----:B------:R-:W-:Y:S02]  /*0330*/  IMAD.IADD R7, R10, 0x1, R7 ;  /* 0x000000010a077824 */ /* 0x000fe400078e0207 */
[----:B------:R-:W-:-:S03]  /*0340*/  IMAD R6, R6, 0x4, R13 ;  /* 0x0000000406067824 */ /* 0x000fc600078e020d */
[----:B------:R-:W-:Y:S02]  /*0350*/  ISETP.GE.AND P0, PT, R7, R2, PT ;  /* 0x000000020700720c */ /* 0x000fe40003f06270 */
[----:B------:R0:W-:Y:S11]  /*0360*/  STS [R6], RZ ;  /* 0x000000ff06007388 */ /* 0x0001f60000000800 */
[----:B0-----:R-:W-:Y:S05]  /*0370*/  @!P0 BRA `(.L_x_2) ;  /* 0xfffffffc00a48947 */ /* 0x001fea000383ffff */
.L_x_1:
[----:B------:R-:W-:Y:S05]  /*0380*/  BSYNC.RECONVERGENT B0 ;  /* 0x0000000000007941 */ /* 0x000fea0003800200 */
.L_x_0:
[----:B------:R-:W0:Y:S01]  /*0390*/  LDCU UR4, c[0x0][0x384] ;  /* 0x00007080ff0477ac */ /* 0x000e220008000800 */
[----:B------:R1:W-:Y:S01]  /*03a0*/  STL.128 [R1], RZ ;  /* 0x000000ff01007387 */ /* 0x0003e20000100c00 */
[----:B------:R-:W-:Y:S02]  /*03b0*/  SHF.R.S32.HI R34, RZ, 0x4, R3 ;  /* 0x00000004ff227819 */ /* 0x000fe40000011403 */
[--C-:B------:R-:W-:Y:S01]  /*03c0*/  SHF.R.U32.HI R0, RZ, 0x5, R5.reuse ;  /* 0x00000005ff007819 */ /* 0x100fe20000011605 */
[----:B------:R1:W-:Y:S01]  /*03d0*/  STL.128 [R1+0x10], RZ ;  /* 0x000010ff01007387 */ /* 0x0003e20000100c00 */
[----:B------:R-:W2:Y:S01]  /*03e0*/  LDCU.64 UR8, c[0x0][0x358] ;  /* 0x00006b00ff0877ac */ /* 0x000ea20008000a00 */
[----:B------:R-:W-:Y:S01]  /*03f0*/  VIADD R3, R34, 0x1 ;  /* 0x0000000122037836 */ /* 0x000fe20000000000 */
[----:B------:R-:W-:Y:S01]  /*0400*/  LOP3.LUT R0, R0, 0x1, RZ, 0xc0, !PT ;  /* 0x0000000100007812 */ /* 0x000fe200078ec0ff */
[----:B------:R1:W-:Y:S01]  /*0410*/  STL.128 [R1+0x20], RZ ;  /* 0x000020ff01007387 */ /* 0x0003e20000100c00 */
[----:B------:R-:W-:-:S02]  /*0420*/  SHF.R.U32.HI R8, RZ, 0x6, R5 ;  /* 0x00000006ff087819 */ /* 0x000fc40000011605 */
[----:B------:R-:W-:Y:S01]  /*0430*/  LEA.HI R3, R3, R3, RZ, 0x1 ;  /* 0x0000000303037211 */ /* 0x000fe200078f08ff */
[----:B------:R1:W-:Y:S01]  /*0440*/  STL.128 [R1+0x30], RZ ;  /* 0x000030ff01007387 */ /* 0x0003e20000100c00 */
[----:B------:R-:W-:Y:S01]  /*0450*/  ISETP.NE.U32.AND P0, PT, R0, 0x1, PT ;  /* 0x000000010000780c */ /* 0x000fe20003f05070 */
[----:B------:R-:W-:Y:S01]  /*0460*/  IMAD.MOV.U32 R0, RZ, RZ, R1 ;  /* 0x000000ffff007224 */ /* 0x000fe200078e0001 */
[----:B------:R-:W-:Y:S01]  /*0470*/  SHF.R.S32.HI R3, RZ, 0x1, R3 ;  /* 0x00000001ff037819 */ /* 0x000fe20000011403 */
[----:B------:R1:W-:Y:S01]  /*0480*/  STL.128 [R1+0x40], RZ ;  /* 0x000040ff01007387 */ /* 0x0003e20000100c00 */
[----:B0-----:R-:W-:Y:S02]  /*0490*/  MOV R28, UR4 ;  /* 0x00000004001c7c02 */ /* 0x001fe40008000f00 */
[----:B------:R-:W-:Y:S01]  /*04a0*/  SEL R3, R3, RZ, !P0 ;  /* 0x000000ff03037207 */ /* 0x000fe20004000000 */
[----:B------:R1:W-:Y:S01]  /*04b0*/  STL.128 [R1+0x50], RZ ;  /* 0x000050ff01007387 */ /* 0x0003e20000100c00 */
[----:B------:R-:W-:-:S03]  /*04c0*/  ISETP.GE.AND P1, PT, R28, 0x1, PT ;  /* 0x000000011c00780c */ /* 0x000fc60003f26270 */
[----:B------:R1:W-:Y:S04]  /*04d0*/  STL.128 [R1+0x60], RZ ;  /* 0x000060ff01007387 */ /* 0x0003e80000100c00 */
        /* <DEDUP_REMOVED lines=8> */
[----:B------:R1:W-:Y:S01]  /*0560*/  STL.128 [R1+0xf0], RZ ;  /* 0x0000f0ff01007387 */ /* 0x0003e20000100c00 */
[----:B------:R-:W-:Y:S06]  /*0570*/  BAR.SYNC.DEFER_BLOCKING 0x0 ;  /* 0x0000000000007b1d */ /* 0x000fec0000010000 */
[----:B--2---:R-:W-:Y:S05]  /*0580*/  @!P1 BRA `(.L_x_3) ;  /* 0x0000001c008c9947 */ /* 0x004fea0003800000 */
[----:B------:R-:W0:Y:S01]  /*0590*/  LDCU UR10, c[0x0][0x360] ;  /* 0x00006c00ff0a77ac */ /* 0x000e220008000800 */
[----:B------:R-:W2:Y:S01]  /*05a0*/  S2R R12, SR_CgaCtaId ;  /* 0x00000000000c7919 */ /* 0x000ea20000008800 */
[----:B------:R-:W-:Y:S01]  /*05b0*/  UMOV UR4, URZ ;  /* 0x000000ff00047c82 */ /* 0x000fe20008000000 */
[----:B0-----:R-:W0:Y:S01]  /*05c0*/  I2F.U32.RP R9, UR10 ;  /* 0x0000000a00097d06 */ /* 0x001e220008209000 */
[----:B------:R-:W-:Y:S01]  /*05d0*/  VIADD R5, R5, UR10 ;  /* 0x0000000a05057c36 */ /* 0x000fe20008000000 */
[----:B------:R-:W-:-:S04]  /*05e0*/  ISETP.NE.U32.AND P2, PT, RZ, UR10, PT ;  /* 0x0000000aff007c0c */ /* 0x000fc8000bf45070 */
[C---:B------:R-:W-:Y:S02]  /*05f0*/  ISETP.GE.U32.AND P0, PT, R5.reuse, 0x400, PT ;  /* 0x000004000500780c */ /* 0x040fe40003f06070 */
[----:B------:R-:W-:Y:S02]  /*0600*/  VIMNMX.U32 R10, PT, PT, R5, 0x400, !PT ;  /* 0x00000400050a7848 */ /* 0x000fe40007fe0000 */
[----:B------:R-:W-:-:S04]  /*0610*/  SEL R33, RZ, 0x1, P0 ;  /* 0x00000001ff217807 */ /* 0x000fc80000000000 */
[----:B------:R-:W-:Y:S01]  /*0620*/  IADD3 R10, PT, PT, R10, -R5, -R33 ;  /* 0x800000050a0a7210 */ /* 0x000fe20007ffe821 */
[----:B0-----:R-:W0:Y:S02]  /*0630*/  MUFU.RCP R9, R9 ;  /* 0x0000000900097308 */ /* 0x001e240000001000 */
[----:B0-----:R-:W-:-:S06]  /*0640*/  VIADD R6, R9, 0xffffffe ;  /* 0x0ffffffe09067836 */ /* 0x001fcc0000000000 */
[----:B------:R0:W3:Y:S02]  /*0650*/  F2I.FTZ.U32.TRUNC.NTZ R7, R6 ;  /* 0x0000000600077305 */ /* 0x0000e4000021f000 */
[----:B0-----:R-:W-:Y:S02]  /*0660*/  IMAD.MOV.U32 R6, RZ, RZ, RZ ;  /* 0x000000ffff067224 */ /* 0x001fe400078e00ff */
[----:B---3--:R-:W-:-:S04]  /*0670*/  IMAD.MOV R11, RZ, RZ, -R7 ;  /* 0x000000ffff0b7224 */ /* 0x008fc800078e0a07 */
[----:B------:R-:W-:-:S04]  /*0680*/  IMAD R11, R11, UR10, RZ ;  /* 0x0000000a0b0b7c24 */ /* 0x000fc8000f8e02ff */
[----:B------:R-:W-:-:S06]  /*0690*/  IMAD.HI.U32 R7, R7, R11, R6 ;  /* 0x0000000b07077227 */ /* 0x000fcc00078e0006 */
[----:B------:R-:W-:-:S05]  /*06a0*/  IMAD.HI.U32 R6, R7, R10, RZ ;  /* 0x0000000a07067227 */ /* 0x000fca00078e00ff */
[----:B------:R-:W-:-:S05]  /*06b0*/  IADD3 R5, PT, PT, -R6, RZ, RZ ;  /* 0x000000ff06057210 */ /* 0x000fca0007ffe1ff */
[----:B------:R-:W-:Y:S01]  /*06c0*/  IMAD R10, R5, UR10, R10 ;  /* 0x0000000a050a7c24 */ /* 0x000fe2000f8e020a */
[----:B------:R-:W-:-:S04]  /*06d0*/  MOV R5, 0x400 ;  /* 0x0000040000057802 */ /* 0x000fc80000000f00 */
[----:B------:R-:W-:Y:S02]  /*06e0*/  ISETP.GE.U32.AND P0, PT, R10, UR10, PT ;  /* 0x0000000a0a007c0c */ /* 0x000fe4000bf06070 */
[----:B--2---:R-:W-:-:S05]  /*06f0*/  LEA R5, R12, R5, 0x18 ;  /* 0x000000050c057211 */ /* 0x004fca00078ec0ff */
[----:B------:R-:W-:-:S04]  /*0700*/  IMAD R8, R8, 0x500, R5 ;  /* 0x0000050008087824 */ /* 0x000fc800078e0205 */
[----:B------:R-:W-:Y:S02]  /*0710*/  VIADD R32, R8, 0x8420 ;  /* 0x0000842008207836 */ /* 0x000fe40000000000 */
[----:B------:R-:W-:Y:S02]  /*0720*/  @P0 VIADD R10, R10, -UR10 ;  /* 0x8000000a0a0a0c36 */ /* 0x000fe40008000000 */
[----:B------:R-:W-:Y:S01]  /*0730*/  @P0 VIADD R6, R6, 0x1 ;  /* 0x0000000106060836 */ /* 0x000fe20000000000 */
[----:B------:R-:W-:Y:S02]  /*0740*/  ISETP.GT.AND P0, PT, R34, R3, PT ;  /* 0x000000032200720c */ /* 0x000fe40003f04270 */
[----:B------:R-:W-:Y:S02]  /*0750*/  ISETP.GE.U32.AND P1, PT, R10, UR10, PT ;  /* 0x0000000a0a007c0c */ /* 0x000fe4000bf26070 */
[----:B------:R-:W-:-:S11]  /*0760*/  ISETP.GT.AND P0, PT, R4, 0xf, P0 ;  /* 0x0000000f0400780c */ /* 0x000fd60000704270 */
[----:B------:R-:W-:Y:S01]  /*0770*/  @P1 VIADD R6, R6, 0x1 ;  /* 0x0000000106061836 */ /* 0x000fe20000000000 */
[----:B------:R-:W-:-:S05]  /*0780*/  @!P2 LOP3.LUT R6, RZ, UR10, RZ, 0x33, !PT ;  /* 0x0000000aff06ac12 */ /* 0x000fca000f8e33ff */
[----:B------:R-:W-:-:S07]  /*0790*/  IMAD.IADD R33, R33, 0x1, R6 ;  /* 0x0000000121217824 */ /* 0x000fce00078e0206 */
.L_x_18:
[----:B0-----:R-:W0:Y:S01]  /*07a0*/  S2R R13, SR_TID.X ;  /* 0x00000000000d7919 */ /* 0x001e220000002100 */
[----:B------:R-:W-:Y:S01]  /*07b0*/  LOP3.LUT R14, R33, 0x3, RZ, 0xc0, !PT ;  /* 0x00000003210e7812 */ /* 0x000fe200078ec0ff */
[----:B------:R-:W-:Y:S03]  /*07c0*/  BSSY.RECONVERGENT B0, `(.L_x_4) ;  /* 0x000003f000007945 */ /* 0x000fe60003800200 */
[----:B------:R-:W-:Y:S02]  /*07d0*/  ISETP.NE.AND P1, PT, R14, 0x3, PT ;  /* 0x000000030e00780c */ /* 0x000fe40003f25270 */
[----:B0-----:R-:W-:-:S11]  /*07e0*/  MOV R12, R13 ;  /* 0x0000000d000c7202 */ /* 0x001fd60000000f00 */
[----:B--234-:R-:W-:Y:S05]  /*07f0*/  @!P1 BRA `(.L_x_5) ;  /* 0x0000000000ec9947 */ /* 0x01cfea0003800000 */
[----:B------:R-:W0:Y:S01]  /*0800*/  LDC.64 R4, c[0x0][0x380] ;  /* 0x0000e000ff047b82 */ /* 0x000e220000000a00 */
[----:B------:R-:W-:Y:S02]  /*0810*/  LOP3.LUT R11, R13, 0x1f, RZ, 0xc0, !PT ;  /* 0x0000001f0d0b7812 */ /* 0x000fe400078ec0ff */
[----:B------:R-:W-:-:S03]  /*0820*/  SHF.R.U32.HI R10, RZ, 0x5, R13 ;  /* 0x00000005ff0a7819 */ /* 0x000fc6000001160d */
[----:B------:R-:W-:Y:S02]  /*0830*/  VIADD R6, R11, UR4 ;  /* 0x000000040b067c36 */ /* 0x000fe40008000000 */
[----:B------:R-:W-:-:S03]  /*0840*/  VIADD R7, R10, UR5 ;  /* 0x000000050a077c36 */ /* 0x000fc60008000000 */
[----:B0-----:R-:W-:-:S04]  /*0850*/  ISETP.GE.AND P1, PT, R6, R5, PT ;  /* 0x000000050600720c */ /* 0x001fc80003f26270 */
[----:B------:R-:W-:-:S13]  /*0860*/  ISETP.GE.OR P1, PT, R7, R4, P1 ;  /* 0x000000040700720c */ /* 0x000fda0000f26670 */
[----:B------:R-:W0:Y:S01]  /*0870*/  @!P1 LDC.64 R8, c[0x0][0x390] ;  /* 0x0000e400ff089b82 */ /* 0x000e220000000a00 */
[----:B------:R-:W-:-:S04]  /*0880*/  @!P1 IMAD R7, R7, R5, R6 ;  /* 0x0000000507079224 */ /* 0x000fc800078e0206 */
[----:B0-----:R-:W-:-:S06]  /*0890*/  @!P1 IMAD.WIDE R8, R7, 0x2, R8 ;  /* 0x0000000207089825 */ /* 0x001fcc00078e0208 */
[----:B------:R-:W2:Y:S01]  /*08a0*/  @!P1 LDG.E.U16.CONSTANT R8, desc[UR8][R8.64] ;  /* 0x0000000808089981 */ /* 0x000ea2000c1e9500 */
[----:B------:R-:W-:Y:S01]  /*08b0*/  MOV R6, 0x400 ;  /* 0x0000040000067802 */ /* 0x000fe20000000f00 */
[----:B------:R-:W-:Y:S01]  /*08c0*/  IMAD.MOV.U32 R7, RZ, RZ, RZ ;  /* 0x000000ffff077224 */ /* 0x000fe200078e00ff */
[----:B------:R-:W-:Y:S01]  /*08d0*/  IADD3 R12, PT, PT, R13, UR10, RZ ;  /* 0x0000000a0d0c7c10 */ /* 0x000fe2000fffe0ff */
[----:B------:R-:W0:Y:S01]  /*08e0*/  S2R R15, SR_CgaCtaId ;  /* 0x00000000000f7919 */ /* 0x000e220000008800 */
[----:B------:R-:W-:Y:S01]  /*08f0*/  IMAD R11, R10, 0x28, R11 ;  /* 0x000000280a0b7824 */ /* 0x000fe200078e020b */
[----:B0-----:R-:W-:-:S05]  /*0900*/  LEA R6, R15, R6, 0x18 ;  /* 0x000000060f067211 */ /* 0x001fca00078ec0ff */
[----:B------:R-:W-:Y:S02]  /*0910*/  IMAD R11, R11, 0x2, R6 ;  /* 0x000000020b0b7824 */ /* 0x000fe400078e0206 */
[----:B--2---:R-:W-:Y:S01]  /*0920*/  @!P1 IMAD.U32 R7, R8, 0x10000, RZ ;  /* 0x0001000008079824 */ /* 0x004fe200078e00ff */
[----:B------:R-:W-:-:S04]  /*0930*/  ISETP.NE.AND P1, PT, R14, RZ, PT ;  /* 0x000000ff0e00720c */ /* 0x000fc80003f25270 */
[----:B------:R-:W-:-:S05]  /*0940*/  F2FP.F16.F32.PACK_AB R7, RZ, R7 ;  /* 0x00000007ff07723e */ /* 0x000fca00000000ff */
[----:B------:R0:W-:Y:S04]  /*0950*/  STS.U16 [R11+0x8400], R7 ;  /* 0x008400070b007388 */ /* 0x0001e80000000400 */
[----:B------:R-:W-:Y:S05]  /*0960*/  @!P1 BRA `(.L_x_5) ;  /* 0x0000000000909947 */ /* 0x000fea0003800000 */
[C---:B0-----:R-:W-:Y:S02]  /*0970*/  LOP3.LUT R11, R12.reuse, 0x1f, RZ, 0xc0, !PT ;  /* 0x0000001f0c0b7812 */ /* 0x041fe400078ec0ff */
[----:B------:R-:W-:-:S03]  /*0980*/  LEA.HI R7, R12, UR5, RZ, 0x1b ;  /* 0x000000050c077c11 */ /* 0x000fc6000f8fd8ff */
[----:B------:R-:W-:-:S05]  /*0990*/  VIADD R10, R11, UR4 ;  /* 0x000000040b0a7c36 */ /* 0x000fca0008000000 */
[----:B------:R-:W-:-:S04]  /*09a0*/  ISETP.GE.AND P1, PT, R10, R5, PT ;  /* 0x000000050a00720c */ /* 0x000fc80003f26270 */
[----:B------:R-:W-:-:S13]  /*09b0*/  ISETP.GE.OR P1, PT, R7, R4, P1 ;  /* 0x000000040700720c */ /* 0x000fda0000f26670 */
[----:B------:R-:W0:Y:S01]  /*09c0*/  @!P1 LDC.64 R8, c[0x0][0x390] ;  /* 0x0000e400ff089b82 */ /* 0x000e220000000a00 */
[----:B------:R-:W-:-:S04]  /*09d0*/  @!P1 IMAD R7, R7, R5, R10 ;  /* 0x0000000507079224 */ /* 0x000fc800078e020a */
[----:B0-----:R-:W-:-:S06]  /*09e0*/  @!P1 IMAD.WIDE R8, R7, 0x2, R8 ;  /* 0x0000000207089825 */ /* 0x001fcc00078e0208 */
[----:B------:R-:W2:Y:S01]  /*09f0*/  @!P1 LDG.E.U16.CONSTANT R8, desc[UR8][R8.64] ;  /* 0x0000000808089981 */ /* 0x000ea2000c1e9500 */
[----:B------:R-:W-:Y:S01]  /*0a00*/  SHF.R.U32.HI R10, RZ, 0x5, R12 ;  /* 0x00000005ff0a7819 */ /* 0x000fe2000001160c */
[----:B------:R-:W-:Y:S02]  /*0a10*/  IMAD.MOV.U32 R7, RZ, RZ, RZ ;  /* 0x000000ffff077224 */ /* 0x000fe400078e00ff */
[----:B------:R-:W-:Y:S02]  /*0a20*/  VIADD R12, R12, UR10 ;  /* 0x0000000a0c0c7c36 */ /* 0x000fe40008000000 */
[----:B------:R-:W-:-:S04]  /*0a30*/  IMAD R11, R10, 0x28, R11 ;  /* 0x000000280a0b7824 */ /* 0x000fc800078e020b */
[----:B------:R-:W-:Y:S02]  /*0a40*/  IMAD R11, R11, 0x2, R6 ;  /* 0x000000020b0b7824 */ /* 0x000fe400078e0206 */
[----:B--2---:R-:W-:Y:S01]  /*0a50*/  @!P1 IMAD.U32 R7, R8, 0x10000, RZ ;  /* 0x0001000008079824 */ /* 0x004fe200078e00ff */
[----:B------:R-:W-:-:S04]  /*0a60*/  ISETP.NE.AND P1, PT, R14, 0x1, PT ;  /* 0x000000010e00780c */ /* 0x000fc80003f25270 */
[----:B------:R-:W-:-:S05]  /*0a70*/  F2FP.F16.F32.PACK_AB R7, RZ, R7 ;  /* 0x00000007ff07723e */ /* 0x000fca00000000ff */
[----:B------:R2:W-:Y:S04]  /*0a80*/  STS.U16 [R11+0x8400], R7 ;  /* 0x008400070b007388 */ /* 0x0005e80000000400 */
[----:B------:R-:W-:Y:S05]  /*0a90*/  @!P1 BRA `(.L_x_5) ;  /* 0x0000000000449947 */ /* 0x000fea0003800000 */
[C---:B--2---:R-:W-:Y:S02]  /*0aa0*/  LOP3.LUT R11, R12.reuse, 0x1f, RZ, 0xc0, !PT ;  /* 0x0000001f0c0b7812 */ /* 0x044fe400078ec0ff */
[----:B------:R-:W-:Y:S02]  /*0ab0*/  LEA.HI R7, R12, UR5, RZ, 0x1b ;  /* 0x000000050c077c11 */ /* 0x000fe4000f8fd8ff */
[----:B------:R-:W-:-:S04]  /*0ac0*/  IADD3 R10, PT, PT, R11, UR4, RZ ;  /* 0x000000040b0a7c10 */ /* 0x000fc8000fffe0ff */
        /* <DEDUP_REMOVED lines=11> */
[----:B--2---:R-:W-:-:S05]  /*0b80*/  @!P1 IMAD.U32 R7, R4, 0x10000, RZ ;  /* 0x0001000004079824 */ /* 0x004fca00078e00ff */
[----:B------:R-:W-:-:S05]  /*0b90*/  F2FP.F16.F32.PACK_AB R7, RZ, R7 ;  /* 0x00000007ff07723e */ /* 0x000fca00000000ff */
[----:B------:R3:W-:Y:S02]  /*0ba0*/  STS.U16 [R9+0x8400], R7 ;  /* 0x0084000709007388 */ /* 0x0007e40000000400 */
.L_x_5:
[----:B------:R-:W-:Y:S05]  /*0bb0*/  BSYNC.RECONVERGENT B0 ;  /* 0x0000000000007941 */ /* 0x000fea0003800200 */
.L_x_4:
[----:B------:R-:W-:Y:S01]  /*0bc0*/  ISETP.GE.U32.AND P1, PT, R33, 0x3, PT ;  /* 0x000000032100780c */ /* 0x000fe20003f26070 */
[----:B------:R-:W4:Y:S01]  /*0bd0*/  LDCU UR11, c[0x0][0x384] ;  /* 0x00007080ff0b77ac */ /* 0x000f220008000800 */
[----:B------:R-:W-:Y:S01]  /*0be0*/  BSSY.RECONVERGENT B0, `(.L_x_6) ;  /* 0x000004d000007945 */ /* 0x000fe20003800200 */
[----:B------:R-:W-:Y:S01]  /*0bf0*/  ISETP.GE.AND P5, PT, R13, R2, PT ;  /* 0x000000020d00720c */ /* 0x000fe20003fa6270 */
[----:B------:R-:W0:Y:S09]  /*0c00*/  LDCU.64 UR12, c[0x0][0x380] ;  /* 0x00007000ff0c77ac */ /* 0x000e320008000a00 */
[----:B------:R-:W-:Y:S05]  /*0c10*/  @!P1 BRA `(.L_x_7) ;  /* 0x0000000400249947 */ /* 0x000fea0003800000 */
.L_x_8:
[C---:B------:R-:W-:Y:S01]  /*0c20*/  VIADD R4, R12.reuse, UR10 ;  /* 0x0000000a0c047c36 */ /* 0x040fe20008000000 */
[----:B------:R-:W-:Y:S02]  /*0c30*/  LOP3.LUT R19, R12, 0x1f, RZ, 0xc0, !PT ;  /* 0x0000001f0c137812 */ /* 0x000fe400078ec0ff */
[----:B------:R-:W-:Y:S02]  /*0c40*/  SHF.R.U32.HI R20, RZ, 0x5, R12 ;  /* 0x00000005ff147819 */ /* 0x000fe4000001160c */
[----:B------:R-:W-:Y:S02]  /*0c50*/  SHF.R.U32.HI R21, RZ, 0x5, R4 ;  /* 0x00000005ff157819 */ /* 0x000fe40000011604 */
[C---:B------:R-:W-:Y:S01]  /*0c60*/  LOP3.LUT R18, R4.reuse, 0x1f, RZ, 0xc0, !PT ;  /* 0x0000001f04127812 */ /* 0x040fe200078ec0ff */
[----:B------:R-:W-:Y:S01]  /*0c70*/  VIADD R4, R4, UR10 ;  /* 0x0000000a04047c36 */ /* 0x000fe20008000000 */
[----:B------:R-:W-:Y:S01]  /*0c80*/  IADD3 R24, PT, PT, R19, UR4, RZ ;  /* 0x0000000413187c10 */ /* 0x000fe2000fffe0ff */
[----:B------:R-:W-:-:S02]  /*0c90*/  VIADD R25, R20, UR5 ;  /* 0x0000000514197c36 */ /* 0x000fc40008000000 */
[C---:B------:R-:W-:Y:S01]  /*0ca0*/  VIADD R12, R4.reuse, UR10 ;  /* 0x0000000a040c7c36 */ /* 0x040fe20008000000 */
[----:B------:R-:W-:Y:S01]  /*0cb0*/  LOP3.LUT R17, R4, 0x1f, RZ, 0xc0, !PT ;  /* 0x0000001f04117812 */ /* 0x000fe200078ec0ff */
[----:B------:R-:W-:Y:S01]  /*0cc0*/  VIADD R26, R18, UR4 ;  /* 0x00000004121a7c36 */ /* 0x000fe20008000000 */
[----:B0-----:R-:W-:Y:S01]  /*0cd0*/  ISETP.GE.AND P1, PT, R24, UR13, PT ;  /* 0x0000000d18007c0c */ /* 0x001fe2000bf26270 */
[----:B------:R-:W-:Y:S01]  /*0ce0*/  VIADD R27, R21, UR5 ;  /* 0x00000005151b7c36 */ /* 0x000fe20008000000 */
[----:B------:R-:W-:Y:S01]  /*0cf0*/  LOP3.LUT R15, R12, 0x1f, RZ, 0xc0, !PT ;  /* 0x0000001f0c0f7812 */ /* 0x000fe200078ec0ff */
[----:B------:R-:W-:Y:S01]  /*0d00*/  VIADD R29, R17, UR4 ;  /* 0x00000004111d7c36 */ /* 0x000fe20008000000 */
[----:B------:R-:W-:Y:S02]  /*0d10*/  SHF.R.U32.HI R16, RZ, 0x5, R12 ;  /* 0x00000005ff107819 */ /* 0x000fe4000001160c */
[----:B------:R-:W-:Y:S01]  /*0d20*/  SHF.R.U32.HI R14, RZ, 0x5, R4 ;  /* 0x00000005ff0e7819 */ /* 0x000fe20000011604 */
[----:B------:R-:W-:Y:S01]  /*0d30*/  VIADD R22, R15, UR4 ;  /* 0x000000040f167c36 */ /* 0x000fe20008000000 */
[----:B------:R-:W-:Y:S01]  /*0d40*/  ISETP.GE.OR P1, PT, R25, UR12, P1 ;  /* 0x0000000c19007c0c */ /* 0x000fe20008f26670 */
[----:B------:R-:W-:Y:S01]  /*0d50*/  VIADD R23, R16, UR5 ;  /* 0x0000000510177c36 */ /* 0x000fe20008000000 */
[----:B------:R-:W-:-:S02]  /*0d60*/  ISETP.GE.AND P2, PT, R26, UR13, PT ;  /* 0x0000000d1a007c0c */ /* 0x000fc4000bf46270 */
[----:B------:R-:W-:Y:S02]  /*0d70*/  IADD3 R28, PT, PT, R14, UR5, RZ ;  /* 0x000000050e1c7c10 */ /* 0x000fe4000fffe0ff */
[----:B------:R-:W-:Y:S02]  /*0d80*/  ISETP.GE.AND P4, PT, R29, UR13, PT ;  /* 0x0000000d1d007c0c */ /* 0x000fe4000bf86270 */
[----:B------:R-:W-:Y:S02]  /*0d90*/  ISETP.GE.AND P3, PT, R22, UR13, PT ;  /* 0x0000000d16007c0c */ /* 0x000fe4000bf66270 */
[----:B------:R-:W-:Y:S02]  /*0da0*/  ISETP.GE.OR P2, PT, R27, UR12, P2 ;  /* 0x0000000c1b007c0c */ /* 0x000fe40009746670 */
[----:B------:R-:W-:Y:S01]  /*0db0*/  ISETP.GE.OR P4, PT, R28, UR12, P4 ;  /* 0x0000000c1c007c0c */ /* 0x000fe2000a786670 */
[----:B--2---:R-:W0:Y:S01]  /*0dc0*/  @!P1 LDC.64 R10, c[0x0][0x390] ;  /* 0x0000e400ff0a9b82 */ /* 0x004e220000000a00 */
[----:B------:R-:W-:Y:S01]  /*0dd0*/  ISETP.GE.OR P3, PT, R23, UR12, P3 ;  /* 0x0000000c17007c0c */ /* 0x000fe20009f66670 */
[----:B------:R-:W-:-:S08]  /*0de0*/  @!P1 IMAD R25, R25, UR13, R24 ;  /* 0x0000000d19199c24 */ /* 0x000fd0000f8e0218 */
[----:B---3--:R-:W2:Y:S01]  /*0df0*/  @!P2 LDC.64 R8, c[0x0][0x390] ;  /* 0x0000e400ff08ab82 */ /* 0x008ea20000000a00 */
[----:B------:R-:W-:-:S03]  /*0e00*/  @!P2 IMAD R27, R27, UR13, R26 ;  /* 0x0000000d1b1bac24 */ /* 0x000fc6000f8e021a */
[----:B------:R-:W-:-:S04]  /*0e10*/  @!P3 IMAD R23, R23, UR13, R22 ;  /* 0x0000000d1717bc24 */ /* 0x000fc8000f8e0216 */
[----:B------:R-:W3:Y:S01]  /*0e20*/  @!P4 LDC.64 R6, c[0x0][0x390] ;  /* 0x0000e400ff06cb82 */ /* 0x000ee20000000a00 */
[----:B0-----:R-:W-:-:S07]  /*0e30*/  @!P1 IMAD.WIDE R10, R25, 0x2, R10 ;  /* 0x00000002190a9825 */ /* 0x001fce00078e020a */
[----:B------:R-:W0:Y:S01]  /*0e40*/  @!P3 LDC.64 R4, c[0x0][0x390] ;  /* 0x0000e400ff04bb82 */ /* 0x000e220000000a00 */
[----:B------:R-:W-:Y:S01]  /*0e50*/  @!P4 IMAD R25, R28, UR13, R29 ;  /* 0x0000000d1c19cc24 */ /* 0x000fe2000f8e021d */
[----:B------:R5:W4:Y:S01]  /*0e60*/  @!P1 LDG.E.U16.CONSTANT R10, desc[UR8][R10.64] ;  /* 0x000000080a0a9981 */ /* 0x000b22000c1e9500 */
[----:B--2---:R-:W-:-:S06]  /*0e70*/  @!P2 IMAD.WIDE R8, R27, 0x2, R8 ;  /* 0x000000021b08a825 */ /* 0x004fcc00078e0208 */
[----:B------:R2:W4:Y:S01]  /*0e80*/  @!P2 LDG.E.U16.CONSTANT R8, desc[UR8][R8.64] ;  /* 0x000000080808a981 */ /* 0x000522000c1e9500 */
[----:B---3--:R-:W-:-:S06]  /*0e90*/  @!P4 IMAD.WIDE R6, R25, 0x2, R6 ;  /* 0x000000021906c825 */ /* 0x008fcc00078e0206 */
[----:B------:R-:W3:Y:S01]  /*0ea0*/  @!P4 LDG.E.U16.CONSTANT R6, desc[UR8][R6.64] ;  /* 0x000000080606c981 */ /* 0x000ee2000c1e9500 */
[----:B0-----:R-:W-:-:S06]  /*0eb0*/  @!P3 IMAD.WIDE R4, R23, 0x2, R4 ;  /* 0x000000021704b825 */ /* 0x001fcc00078e0204 */
[----:B------:R0:W3:Y:S01]  /*0ec0*/  @!P3 LDG.E.U16.CONSTANT R5, desc[UR8][R4.64] ;  /* 0x000000080405b981 */ /* 0x0000e2000c1e9500 */
[----:B------:R-:W1:Y:S01]  /*0ed0*/  S2UR UR7, SR_CgaCtaId ;  /* 0x00000000000779c3 */ /* 0x000e620000008800 */
[----:B------:R-:W-:Y:S01]  /*0ee0*/  UMOV UR6, 0x400 ;  /* 0x0000040000067882 */ /* 0x000fe20000000000 */
[----:B------:R-:W-:Y:S02]  /*0ef0*/  IMAD R21, R21, 0x28, R18 ;  /* 0x0000002815157824 */ /* 0x000fe400078e0212 */
[----:B------:R-:W-:Y:S02]  /*0f00*/  IMAD R19, R20, 0x28, R19 ;  /* 0x0000002814137824 */ /* 0x000fe400078e0213 */
[----:B------:R-:W-:Y:S02]  /*0f10*/  IMAD.MOV.U32 R18, RZ, RZ, RZ ;  /* 0x000000ffff127224 */ /* 0x000fe400078e00ff */
[----:B-----5:R-:W-:Y:S02]  /*0f20*/  IMAD.MOV.U32 R11, RZ, RZ, RZ ;  /* 0x000000ffff0b7224 */ /* 0x020fe400078e00ff */
[----:B--2---:R-:W-:-:S02]  /*0f30*/  IMAD.MOV.U32 R9, RZ, RZ, RZ ;  /* 0x000000ffff097224 */ /* 0x004fc400078e00ff */
[----:B------:R-:W-:Y:S02]  /*0f40*/  IMAD R14, R14, 0x28, R17 ;  /* 0x000000280e0e7824 */ /* 0x000fe400078e0211 */
[----:B0-----:R-:W-:Y:S02]  /*0f50*/  IMAD.MOV.U32 R4, RZ, RZ, RZ ;  /* 0x000000ffff047224 */ /* 0x001fe400078e00ff */
[----:B------:R-:W-:Y:S01]  /*0f60*/  IMAD R15, R16, 0x28, R15 ;  /* 0x00000028100f7824 */ /* 0x000fe200078e020f */
[----:B-1----:R-:W-:-:S06]  /*0f70*/  ULEA UR6, UR7, UR6, 0x18 ;  /* 0x0000000607067291 */ /* 0x002fcc000f8ec0ff */
[----:B------:R-:W-:Y:S02]  /*0f80*/  LEA R19, R19, UR6, 0x1 ;  /* 0x0000000613137c11 */ /* 0x000fe4000f8e08ff */
[----:B------:R-:W-:Y:S02]  /*0f90*/  LEA R21, R21, UR6, 0x1 ;  /* 0x0000000615157c11 */ /* 0x000fe4000f8e08ff */
[----:B------:R-:W-:Y:S02]  /*0fa0*/  LEA R14, R14, UR6, 0x1 ;  /* 0x000000060e0e7c11 */ /* 0x000fe4000f8e08ff */
[----:B------:R-:W-:Y:S02]  /*0fb0*/  LEA R15, R15, UR6, 0x1 ;  /* 0x000000060f0f7c11 */ /* 0x000fe4000f8e08ff */
[----:B------:R-:W-:Y:S02]  /*0fc0*/  IADD3 R12, PT, PT, R12, UR10, RZ ;  /* 0x0000000a0c0c7c10 */ /* 0x000fe4000fffe0ff */
[----:B----4-:R-:W-:-:S04]  /*0fd0*/  @!P1 SHF.L.U32 R18, R10, 0x10, RZ ;  /* 0x000000100a129819 */ /* 0x010fc800000006ff */
[----:B------:R-:W-:Y:S01]  /*0fe0*/  F2FP.F16.F32.PACK_AB R18, RZ, R18 ;  /* 0x00000012ff12723e */ /* 0x000fe200000000ff */
[----:B------:R-:W-:Y:S02]  /*0ff0*/  @!P2 IMAD.U32 R11, R8, 0x10000, RZ ;  /* 0x00010000080ba824 */ /* 0x000fe400078e00ff */
[----:B---3--:R-:W-:-:S03]  /*1000*/  @!P4 IMAD.U32 R9, R6, 0x10000, RZ ;  /* 0x000100000609c824 */ /* 0x008fc600078e00ff */
[----:B------:R-:W-:Y:S01]  /*1010*/  F2FP.F16.F32.PACK_AB R11, RZ, R11 ;  /* 0x0000000bff0b723e */ /* 0x000fe200000000ff */
[----:B------:R-:W-:Y:S01]  /*1020*/  @!P3 IMAD.U32 R4, R5, 0x10000, RZ ;  /* 0x000100000504b824 */ /* 0x000fe200078e00ff */
[----:B------:R-:W-:Y:S01]  /*1030*/  F2FP.F16.F32.PACK_AB R9, RZ, R9 ;  /* 0x00000009ff09723e */ /* 0x000fe200000000ff */
[----:B------:R0:W-:Y:S03]  /*1040*/  STS.U16 [R19+0x8400], R18 ;  /* 0x0084001213007388 */ /* 0x0001e60000000400 */
[----:B------:R-:W-:Y:S01]  /*1050*/  F2FP.F16.F32.PACK_AB R4, RZ, R4 ;  /* 0x00000004ff04723e */ /* 0x000fe200000000ff */
[----:B------:R0:W-:Y:S04]  /*1060*/  STS.U16 [R21+0x8400], R11 ;  /* 0x0084000b15007388 */ /* 0x0001e80000000400 */
[----:B------:R0:W-:Y:S04]  /*1070*/  STS.U16 [R14+0x8400], R9 ;  /* 0x008400090e007388 */ /* 0x0001e80000000400 */
[----:B------:R0:W-:Y:S01]  /*1080*/  STS.U16 [R15+0x8400], R4 ;  /* 0x008400040f007388 */ /* 0x0001e20000000400 */
[----:B------:R-:W-:-:S13]  /*1090*/  ISETP.GE.U32.AND P1, PT, R12, 0x400, PT ;  /* 0x000004000c00780c */ /* 0x000fda0003f26070 */
[----:B0-----:R-:W-:Y:S05]  /*10a0*/  @!P1 BRA `(.L_x_8) ;  /* 0xfffffff800dc9947 */ /* 0x001fea000383ffff */
.L_x_7:
[----:B0---4-:R-:W-:Y:S05]  /*10b0*/  BSYNC.RECONVERGENT B0 ;  /* 0x0000000000007941 */ /* 0x011fea0003800200 */
.L_x_6:
[----:B------:R-:W-:Y:S04]  /*10c0*/  BSSY.RECONVERGENT B0, `(.L_x_9) ;  /* 0x0000033000007945 */ /* 0x000fe80003800200 */
[----:B------:R-:W-:Y:S05]  /*10d0*/  @P5 BRA `(.L_x_10) ;  /* 0x0000000000c45947 */ /* 0x000fea0003800000 */
[----:B------:R-:W0:Y:S01]  /*10e0*/  LDC R4, c[0x0][0x388] ;  /* 0x0000e200ff047b82 */ /* 0x000e220000000800 */
[----:B------:R-:W4:Y:S01]  /*10f0*/  S2R R15, SR_CgaCtaId ;  /* 0x00000000000f7919 */ /* 0x000f220000008800 */
[----:B------:R-:W-:Y:S01]  /*1100*/  MOV R6, 0x400 ;  /* 0x0000040000067802 */ /* 0x000fe20000000f00 */
[----:B------:R-:W-:-:S05]  /*1110*/  IMAD.MOV.U32 R10, RZ, RZ, R13 ;  /* 0x000000ffff0a7224 */ /* 0x000fca00078e000d */
[----:B------:R-:W1:Y:S01]  /*1120*/  LDC R5, c[0x0][0x388] ;  /* 0x0000e200ff057b82 */ /* 0x000e620000000800 */
[----:B0-----:R-:W-:-:S04]  /*1130*/  IABS R4, R4 ;  /* 0x0000000400047213 */ /* 0x001fc80000000000 */
[----:B--23--:R-:W0:Y:S01]  /*1140*/  I2F.RP R7, R4 ;  /* 0x0000000400077306 */ /* 0x00ce220000209400 */
[----:B----4-:R-:W-:-:S07]  /*1150*/  LEA R6, R15, R6, 0x18 ;  /* 0x000000060f067211 */ /* 0x010fce00078ec0ff */
[----:B0-----:R-:W0:Y:S02]  /*1160*/  MUFU.RCP R7, R7 ;  /* 0x0000000700077308 */ /* 0x001e240000001000 */
[----:B0-----:R-:W-:-:S06]  /*1170*/  VIADD R8, R7, 0xffffffe ;  /* 0x0ffffffe07087836 */ /* 0x001fcc0000000000 */
[----:B------:R0:W2:Y:S02]  /*1180*/  F2I.FTZ.U32.TRUNC.NTZ R9, R8 ;  /* 0x0000000800097305 */ /* 0x0000a4000021f000 */
[----:B0-----:R-:W-:Y:S02]  /*1190*/  IMAD.MOV.U32 R8, RZ, RZ, RZ ;  /* 0x000000ffff087224 */ /* 0x001fe400078e00ff */
[----:B--2---:R-:W-:-:S04]  /*11a0*/  IMAD.MOV R11, RZ, RZ, -R9 ;  /* 0x000000ffff0b7224 */ /* 0x004fc800078e0a09 */
[----:B------:R-:W-:-:S04]  /*11b0*/  IMAD R11, R11, R4, RZ ;  /* 0x000000040b0b7224 */ /* 0x000fc800078e02ff */
[----:B-1----:R-:W-:-:S07]  /*11c0*/  IMAD.HI.U32 R14, R9, R11, R8 ;  /* 0x0000000b090e7227 */ /* 0x002fce00078e0008 */
.L_x_11:
[----:B------:R-:W-:Y:S02]  /*11d0*/  IABS R9, R10 ;  /* 0x0000000a00097213 */ /* 0x000fe40000000000 */
[----:B------:R-:W-:-:S03]  /*11e0*/  IABS R12, R5 ;  /* 0x00000005000c7213 */ /* 0x000fc60000000000 */
[----:B0-----:R-:W-:-:S04]  /*11f0*/  IMAD.HI.U32 R7, R14, R9, RZ ;  /* 0x000000090e077227 */ /* 0x001fc800078e00ff */
[----:B------:R-:W-:-:S04]  /*1200*/  IMAD.MOV R8, RZ, RZ, -R7 ;  /* 0x000000ffff087224 */ /* 0x000fc800078e0a07 */
[----:B------:R-:W-:Y:S01]  /*1210*/  IMAD R9, R12, R8, R9 ;  /* 0x000000080c097224 */ /* 0x000fe200078e0209 */
[----:B------:R-:W-:-:S04]  /*1220*/  LOP3.LUT R8, R10, R5, RZ, 0x3c, !PT ;  /* 0x000000050a087212 */ /* 0x000fc800078e3cff */
[----:B------:R-:W-:Y:S02]  /*1230*/  ISETP.GT.U32.AND P2, PT, R4, R9, PT ;  /* 0x000000090400720c */ /* 0x000fe40003f44070 */
[----:B------:R-:W-:-:S11]  /*1240*/  ISETP.GE.AND P3, PT, R8, RZ, PT ;  /* 0x000000ff0800720c */ /* 0x000fd60003f66270 */
[----:B------:R-:W-:Y:S01]  /*1250*/  @!P2 IADD3 R9, PT, PT, R9, -R12, RZ ;  /* 0x8000000c0909a210 */ /* 0x000fe20007ffe0ff */
[----:B------:R-:W-:Y:S01]  /*1260*/  @!P2 VIADD R7, R7, 0x1 ;  /* 0x000000010707a836 */ /* 0x000fe20000000000 */
[----:B------:R-:W-:Y:S02]  /*1270*/  ISETP.NE.AND P2, PT, R5, RZ, PT ;  /* 0x000000ff0500720c */ /* 0x000fe40003f45270 */
[----:B------:R-:W-:-:S13]  /*1280*/  ISETP.GE.U32.AND P1, PT, R9, R4, PT ;  /* 0x000000040900720c */ /* 0x000fda0003f26070 */
[----:B------:R-:W-:-:S04]  /*1290*/  @P1 VIADD R7, R7, 0x1 ;  /* 0x0000000107071836 */ /* 0x000fc80000000000 */
[----:B------:R-:W-:-:S04]  /*12a0*/  IMAD.MOV.U32 R11, RZ, RZ, R7 ;  /* 0x000000ffff0b7224 */ /* 0x000fc800078e0007 */
[----:B------:R-:W-:Y:S01]  /*12b0*/  @!P3 IMAD.MOV R11, RZ, RZ, -R11 ;  /* 0x000000ffff0bb224 */ /* 0x000fe200078e0a0b */
[----:B------:R-:W-:-:S04]  /*12c0*/  @!P2 LOP3.LUT R11, RZ, R5, RZ, 0x33, !PT ;  /* 0x00000005ff0ba212 */ /* 0x000fc800078e33ff */
[C---:B------:R-:W-:Y:S01]  /*12d0*/  IADD3 R7, PT, PT, -R11.reuse, RZ, RZ ;  /* 0x000000ff0b077210 */ /* 0x040fe20007ffe1ff */
[----:B------:R-:W-:-:S04]  /*12e0*/  VIADD R15, R11, UR4 ;  /* 0x000000040b0f7c36 */ /* 0x000fc80008000000 */
[----:B------:R-:W-:Y:S01]  /*12f0*/  IMAD R12, R5, R7, R10 ;  /* 0x00000007050c7224 */ /* 0x000fe200078e020a */
[----:B------:R-:W-:-:S04]  /*1300*/  ISETP.GE.AND P1, PT, R15, UR11, PT ;  /* 0x0000000b0f007c0c */ /* 0x000fc8000bf26270 */
[----:B------:R-:W-:-:S13]  /*1310*/  ISETP.LT.OR P1, PT, R5, RZ, P1 ;  /* 0x000000ff0500720c */ /* 0x000fda0000f21670 */
[----:B------:R-:W0:Y:S01]  /*1320*/  @!P1 LDC.64 R8, c[0x0][0x398] ;  /* 0x0000e600ff089b82 */ /* 0x000e220000000a00 */
[----:B------:R-:W-:-:S04]  /*1330*/  @!P1 IMAD R7, R12, UR11, R15 ;  /* 0x0000000b0c079c24 */ /* 0x000fc8000f8e020f */
[----:B0-----:R-:W-:-:S06]  /*1340*/  @!P1 IMAD.WIDE R8, R7, 0x2, R8 ;  /* 0x0000000207089825 */ /* 0x001fcc00078e0208 */
[----:B------:R-:W2:Y:S01]  /*1350*/  @!P1 LDG.E.U16.CONSTANT R8, desc[UR8][R8.64] ;  /* 0x0000000808089981 */ /* 0x000ea2000c1e9500 */
[----:B------:R-:W-:Y:S02]  /*1360*/  IMAD.MOV.U32 R7, RZ, RZ, RZ ;  /* 0x000000ffff077224 */ /* 0x000fe400078e00ff */
[----:B------:R-:W-:Y:S02]  /*1370*/  IMAD R11, R11, 0x108, R12 ;  /* 0x000001080b0b7824 */ /* 0x000fe400078e020c */
[----:B------:R-:W-:Y:S02]  /*1380*/  VIADD R10, R10, UR10 ;  /* 0x0000000a0a0a7c36 */ /* 0x000fe40008000000 */
[----:B------:R-:W-:Y:S02]  /*1390*/  IMAD R11, R11, 0x2, R6 ;  /* 0x000000020b0b7824 */ /* 0x000fe400078e0206 */
[----:B--2---:R-:W-:Y:S01]  /*13a0*/  @!P1 IMAD.U32 R7, R8, 0x10000, RZ ;  /* 0x0001000008079824 */ /* 0x004fe200078e00ff */
[----:B------:R-:W-:-:S04]  /*13b0*/  ISETP.GE.AND P1, PT, R10, R2, PT ;  /* 0x000000020a00720c */ /* 0x000fc80003f26270 */
[----:B------:R-:W-:-:S05]  /*13c0*/  F2FP.F16.F32.PACK_AB R7, RZ, R7 ;  /* 0x00000007ff07723e */ /* 0x000fca00000000ff */
[----:B------:R0:W-:Y:S04]  /*13d0*/  STS.U16 [R11+0x8e00], R7 ;  /* 0x008e00070b007388 */ /* 0x0001e80000000400 */
[----:B------:R-:W-:Y:S05]  /*13e0*/  @!P1 BRA `(.L_x_11) ;  /* 0xfffffffc00789947 */ /* 0x000fea000383ffff */
.L_x_10:
[----:B------:R-:W-:Y:S05]  /*13f0*/  BSYNC.RECONVERGENT B0 ;  /* 0x0000000000007941 */ /* 0x000fea0003800200 */
.L_x_9:
[----:B------:R-:W-:Y:S06]  /*1400*/  BAR.SYNC.DEFER_BLOCKING 0x0 ;  /* 0x0000000000007b1d */ /* 0x000fec0000010000 */
[----:B------:R-:W-:Y:S05]  /*1410*/  @!P0 BRA `(.L_x_12) ;  /* 0x0000000c00d08947 */ /* 0x000fea0003800000 */
[----:B------:R-:W4:Y:S02]  /*1420*/  LDC R35, c[0x0][0x384] ;  /* 0x0000e100ff237b82 */ /* 0x000f240000000800 */
[----:B----4-:R-:W-:-:S05]  /*1430*/  VIADD R35, R35, -UR4 ;  /* 0x8000000423237c36 */ /* 0x010fca0008000000 */
[----:B------:R-:W-:-:S13]  /*1440*/  ISETP.GE.AND P1, PT, R35, 0x1, PT ;  /* 0x000000012300780c */ /* 0x000fda0003f26270 */
[----:B------:R-:W-:Y:S05]  /*1450*/  @!P1 BRA `(.L_x_12) ;  /* 0x0000000c00c09947 */ /* 0x000fea0003800000 */
[----:B------:R-:W-:Y:S01]  /*1460*/  IADD3 R4, PT, PT, R34, 0x1, RZ ;  /* 0x0000000122047810 */ /* 0x000fe20007ffe0ff */
[----:B------:R-:W-:-:S03]  /*1470*/  IMAD.MOV.U32 R20, RZ, RZ, RZ ;  /* 0x000000ffff147224 */ /* 0x000fc600078e00ff */
[----:B------:R-:W-:-:S04]  /*1480*/  LEA.HI R4, R4, R4, RZ, 0x1 ;  /* 0x0000000404047211 */ /* 0x000fc800078f08ff */
[----:B------:R-:W-:-:S04]  /*1490*/  SHF.R.S32.HI R4, RZ, 0x1, R4 ;  /* 0x00000001ff047819 */ /* 0x000fc80000011404 */
[----:B------:R-:W-:-:S04]  /*14a0*/  VIADDMNMX R37, R34, -R3, R4, PT ;  /* 0x8000000322257246 */ /* 0x000fc80003800104 */
[----:B------:R-:W-:-:S13]  /*14b0*/  ISETP.GE.AND P1, PT, R37, 0x4, PT ;  /* 0x000000042500780c */ /* 0x000fda0003f26270 */
[----:B------:R-:W-:Y:S05]  /*14c0*/  @!P1 BRA `(.L_x_13) ;  /* 0x0000000800009947 */ /* 0x000fea0003800000 */
[----:B------:R-:W4:Y:S01]  /*14d0*/  S2R R6, SR_LANEID ;  /* 0x0000000000067919 */ /* 0x000f220000000000 */
[----:B0-23--:R-:W-:Y:S01]  /*14e0*/  MOV R7, 0x400 ;  /* 0x0000040000077802 */ /* 0x00dfe20000000f00 */
[----:B------:R-:W-:Y:S01]  /*14f0*/  IMAD.MOV.U32 R40, RZ, RZ, RZ ;  /* 0x000000ffff287224 */ /* 0x000fe200078e00ff */
[----:B------:R-:W-:Y:S01]  /*1500*/  SHF.R.U32.HI R13, RZ, 0x6, R13 ;  /* 0x00000006ff0d7819 */ /* 0x000fe2000001160d */
[----:B------:R-:W0:Y:S01]  /*1510*/  S2R R8, SR_CgaCtaId ;  /* 0x0000000000087919 */ /* 0x000e220000008800 */
[----:B------:R-:W-:Y:S02]  /*1520*/  ISETP.GE.U32.AND P2, PT, R35, 0x11, PT ;  /* 0x000000112300780c */ /* 0x000fe40003f46070 */
[--C-:B----4-:R-:W-:Y:S02]  /*1530*/  SHF.R.U32.HI R4, RZ, 0x3, R6.reuse ;  /* 0x00000003ff047819 */ /* 0x110fe40000011606 */
[----:B------:R-:W-:Y:S02]  /*1540*/  LOP3.LUT R5, R6, 0x7, RZ, 0xc0, !PT ;  /* 0x0000000706057812 */ /* 0x000fe400078ec0ff */
[----:B0-----:R-:W-:Y:S01]  /*1550*/  LEA R8, R8, R7, 0x18 ;  /* 0x0000000708087211 */ /* 0x001fe200078ec0ff */
[----:B------:R-:W-:Y:S01]  /*1560*/  IMAD.SHL.U32 R10, R4, 0x8, RZ ;  /* 0x00000008040a7824 */ /* 0x000fe200078e00ff */
[----:B------:R-:W-:-:S03]  /*1570*/  SHF.R.U32.HI R4, RZ, 0x4, R6 ;  /* 0x00000004ff047819 */ /* 0x000fc60000011606 */
[----:B------:R-:W-:Y:S01]  /*1580*/  IMAD R8, R13, 0x500, R8 ;  /* 0x000005000d087824 */ /* 0x000fe200078e0208 */
[----:B------:R-:W-:Y:S01]  /*1590*/  LOP3.LUT R5, R10, 0x8, R5, 0xe2, !PT ;  /* 0x000000080a057812 */ /* 0x000fe200078ee205 */
[----:B------:R-:W-:Y:S02]  /*15a0*/  IMAD.SHL.U32 R4, R4, 0x8, RZ ;  /* 0x0000000804047824 */ /* 0x000fe400078e00ff */
[----:B------:R-:W-:Y:S02]  /*15b0*/  VIADD R36, R8, 0x8400 ;  /* 0x0000840008247836 */ /* 0x000fe40000000000 */
[C-C-:B------:R-:W-:Y:S02]  /*15c0*/  IMAD R7, R5.reuse, 0x28, R4.reuse ;  /* 0x0000002805077824 */ /* 0x140fe400078e0204 */
[----:B------:R-:W-:-:S03]  /*15d0*/  IMAD R38, R5, 0x108, R4 ;  /* 0x0000010805267824 */ /* 0x000fc600078e0204 */
[----:B------:R-:W-:Y:S01]  /*15e0*/  LEA R44, R7, R36, 0x1 ;  /* 0x00000024072c7211 */ /* 0x000fe200078e08ff */
[----:B------:R-:W-:-:S07]  /*15f0*/  IMAD.SHL.U32 R38, R38, 0x2, RZ ;  /* 0x0000000226267824 */ /* 0x000fce00078e00ff */
.L_x_15:
[----:B0-2---:R-:W-:-:S05]  /*1600*/  IMAD R39, R40, 0x20, R0 ;  /* 0x0000002028277824 */ /* 0x005fca00078e0200 */
[----:B------:R-:W2:Y:S04]  /*1610*/  LDL.128 R4, [R39] ;  /* 0x0000000027047983 */ /* 0x000ea80000100c00 */
[----:B------:R-:W3:Y:S01]  /*1620*/  LDL.128 R8, [R39+0x10] ;  /* 0x0000100027087983 */ /* 0x000ee20000100c00 */
[----:B------:R-:W-:Y:S01]  /*1630*/  MOV R12, 0x400 ;  /* 0x00000400000c7802 */ /* 0x000fe20000000f00 */
[----:B------:R-:W-:Y:S01]  /*1640*/  IMAD.IADD R43, R3, 0x1, R40 ;  /* 0x00000001032b7824 */ /* 0x000fe200078e0228 */
[----:B------:R-:W-:Y:S05]  /*1650*/  WARPSYNC.ALL ;  /* 0x0000000000007948 */ /* 0x000fea0003800000 */
[----:B------:R-:W0:Y:S01]  /*1660*/  S2R R13, SR_CgaCtaId ;  /* 0x00000000000d7919 */ /* 0x000e220000008800 */
[----:B------:R-:W4:Y:S01]  /*1670*/  S2R R20, SR_LANEID ;  /* 0x0000000000147919 */ /* 0x000f220000000000 */
[----:B0-----:R-:W-:-:S02]  /*1680*/  LEA R12, R13, R12, 0x18 ;  /* 0x0000000c0d0c7211 */ /* 0x001fc400078ec0ff */
[----:B----4-:R-:W-:-:S03]  /*1690*/  SHF.R.U32.HI R21, RZ, 0x3, R20 ;  /* 0x00000003ff157819 */ /* 0x010fc60000011614 */
[----:B------:R-:W-:Y:S02]  /*16a0*/  IMAD R43, R43, 0x20, R12 ;  /* 0x000000202b2b7824 */ /* 0x000fe400078e020c */
[----:B------:R-:W-:Y:S01]  /*16b0*/  LDSM.16.M88.4 R12, [R44] ;  /* 0x000000002c0c783b */ /* 0x000fe20000000200 */
[----:B------:R-:W-:Y:S02]  /*16c0*/  IMAD.SHL.U32 R22, R21, 0x8, RZ ;  /* 0x0000000815167824 */ /* 0x000fe400078e00ff */
[----:B------:R-:W-:Y:S01]  /*16d0*/  IADD3 R16, PT, PT, R38, 0x8e00, R43 ;  /* 0x00008e0026107810 */ /* 0x000fe20007ffe02b */
[----:B------:R-:W-:Y:S01]  /*16e0*/  @P2 VIADD R24, R43, 0xaf00 ;  /* 0x0000af002b182836 */ /* 0x000fe20000000000 */
[----:B------:R-:W-:Y:S02]  /*16f0*/  LOP3.LUT R21, R20, 0x7, RZ, 0xc0, !PT ;  /* 0x0000000714157812 */ /* 0x000fe400078ec0ff */
[----:B------:R-:W-:Y:S02]  /*1700*/  SHF.R.U32.HI R20, RZ, 0x4, R20 ;  /* 0x00000004ff147819 */ /* 0x000fe40000011614 */
[----:B------:R-:W2:Y:S01]  /*1710*/  LDSM.16.MT88.4 R16, [R16] ;  /* 0x000000001010783b */ /* 0x000ea20000004200 */
[----:B------:R-:W-:-:S02]  /*1720*/  LOP3.LUT R21, R22, 0x8, R21, 0xe2, !PT ;  /* 0x0000000816157812 */ /* 0x000fc400078ee215 */
[----:B------:R-:W-:-:S05]  /*1730*/  SHF.L.U32 R20, R20, 0x3, RZ ;  /* 0x0000000314147819 */ /* 0x000fca00000006ff */
[C-C-:B------:R-:W-:Y:S02]  /*1740*/  IMAD R42, R21.reuse, 0x28, R20.reuse ;  /* 0x00000028152a7824 */ /* 0x140fe400078e0214 */
[----:B------:R-:W-:-:S04]  /*1750*/  IMAD R41, R21, 0x108, R20 ;  /* 0x0000010815297824 */ /* 0x000fc800078e0214 */
[----:B------:R-:W-:-:S06]  /*1760*/  @P2 IMAD.U32 R24, R41, 0x2, R24 ;  /* 0x0000000229182824 */ /* 0x000fcc00078e0018 */
[----:B------:R-:W-:Y:S01]  /*1770*/  @P2 LDSM.16.MT88.4 R24, [R24] ;  /* 0x000000001818283b */ /* 0x000fe20000004200 */
[----:B--2---:R-:W-:Y:S01]  /*1780*/  HMMA.16816.F32 R4, R12, R16, R4 ;  /* 0x000000100c04723c */ /* 0x004fe20000001804 */
[----:B------:R-:W-:-:S07]  /*1790*/  @P2 IMAD.U32 R17, R42, 0x2, R32 ;  /* 0x000000022a112824 */ /* 0x000fce00078e0020 */
[----:B---3--:R-:W-:Y:S01]  /*17a0*/  HMMA.16816.F32 R8, R12, R18, R8 ;  /* 0x000000120c08723c */ /* 0x008fe20000001808 */
[----:B------:R-:W0:Y:S10]  /*17b0*/  @P2 LDSM.16.M88.4 R16, [R17] ;  /* 0x000000001110283b */ /* 0x000e340000000200 */
[----:B------:R2:W-:Y:S01]  /*17c0*/  STL.128 [R39], R4 ;  /* 0x0000000427007387 */ /* 0x0005e20000100c00 */
[----:B0-----:R-:W-:Y:S03]  /*17d0*/  @P2 HMMA.16816.F32 R12, R16, R24, R4 ;  /* 0x00000018100c223c */ /* 0x001fe60000001804 */
[----:B--2---:R-:W2:-:S15]  /*17e0*/  LDL.128 R4, [R39+0x20] ;  /* 0x0000200027047983 */ /* 0x004e9e0000100c00 */
[----:B------:R-:W-:-:S01]  /*17f0*/  NOP ;  /* 0x0000000000007918 */ /* 0x000fc20000000000 */
[----:B------:R0:W-:Y:S04]  /*1800*/  @P2 STL.128 [R39], R12 ;  /* 0x0000000c27002387 */ /* 0x0001e80000100c00 */
[----:B0-----:R-:W3:Y:S01]  /*1810*/  LDL.128 R12, [R39+0x30] ;  /* 0x00003000270c7983 */ /* 0x001ee20000100c00 */
[----:B------:R-:W-:Y:S01]  /*1820*/  @P2 HMMA.16816.F32 R24, R16, R26, R8 ;  /* 0x0000001a1018223c */ /* 0x000fe20000001808 */
[----:B------:R-:W-:Y:S01]  /*1830*/  VIADD R16, R43, 0x8e20 ;  /* 0x00008e202b107836 */ /* 0x000fe20000000000 */
[----:B------:R-:W-:Y:S01]  /*1840*/  LEA R44, R42, R36, 0x1 ;  /* 0x000000242a2c7211 */ /* 0x000fe200078e08ff */
[----:B------:R-:W-:Y:S01]  /*1850*/  STL.128 [R39+0x10], R8 ;  /* 0x0000100827007387 */ /* 0x000fe20000100c00 */
[----:B------:R-:W-:Y:S01]  /*1860*/  ISETP.GT.U32.AND P1, PT, R35, 0x10, PT ;  /* 0x000000102300780c */ /* 0x000fe20003f24070 */
[----:B------:R-:W-:-:S02]  /*1870*/  IMAD.U32 R28, R41, 0x2, R16 ;  /* 0x00000002291c7824 */ /* 0x000fc400078e0010 */
[----:B------:R-:W-:Y:S04]  /*1880*/  LDSM.16.M88.4 R16, [R44] ;  /* 0x000000002c10783b */ /* 0x000fe80000000200 */
[----:B------:R-:W2:Y:S08]  /*1890*/  LDSM.16.MT88.4 R8, [R28] ;  /* 0x000000001c08783b */ /* 0x000eb00000004200 */
[----:B------:R-:W-:Y:S01]  /*18a0*/  @P2 STL.128 [R39+0x10], R24 ;  /* 0x0000101827002387 */ /* 0x000fe20000100c00 */
[----:B--2---:R-:W-:-:S15]  /*18b0*/  HMMA.16816.F32 R4, R16, R8, R4 ;  /* 0x000000081004723c */ /* 0x004fde0000001804 */
[----:B------:R-:W-:-:S04]  /*18c0*/  NOP ;  /* 0x0000000000007918 */ /* 0x000fc80000000000 */
[----:B------:R-:W-:Y:S01]  /*18d0*/  STL.128 [R39+0x20], R4 ;  /* 0x0000200427007387 */ /* 0x000fe20000100c00 */
[----:B---3--:R-:W-:Y:S01]  /*18e0*/  HMMA.16816.F32 R12, R16, R10, R12 ;  /* 0x0000000a100c723c */ /* 0x008fe2000000180c */
[----:B------:R-:W-:Y:S02]  /*18f0*/  @P1 VIADD R16, R43, 0xaf20 ;  /* 0x0000af202b101836 */ /* 0x000fe40000000000 */
[----:B------:R-:W2:Y:S01]  /*1900*/  LDL.128 R8, [R39+0x40] ;  /* 0x0000400027087983 */ /* 0x000ea20000100c00 */
[----:B------:R-:W-:Y:S02]  /*1910*/  @P1 IMAD.U32 R17, R42, 0x2, R32 ;  /* 0x000000022a111824 */ /* 0x000fe400078e0020 */
[----:B------:R-:W-:-:S04]  /*1920*/  @P1 IMAD.U32 R21, R41, 0x2, R16 ;  /* 0x0000000229151824 */ /* 0x000fc800078e0010 */
[----:B------:R-:W-:Y:S04]  /*1930*/  @P1 LDSM.16.M88.4 R16, [R17] ;  /* 0x000000001110183b */ /* 0x000fe80000000200 */
[----:B------:R-:W0:Y:S02]  /*1940*/  @P1 LDSM.16.MT88.4 R20, [R21] ;  /* 0x000000001514183b */ /* 0x000e240000004200 */
[----:B0-----:R-:W-:Y:S02]  /*1950*/  @P1 HMMA.16816.F32 R28, R16, R20, R4 ;  /* 0x00000014101c123c */ /* 0x001fe40000001804 */
[----:B------:R-:W3:Y:S01]  /*1960*/  LDL.128 R4, [R39+0x50] ;  /* 0x0000500027047983 */ /* 0x000ee20000100c00 */
[----:B------:R-:W-:-:S04]  /*1970*/  VIADD R20, R43, 0x8e40 ;  /* 0x00008e402b147836 */ /* 0x000fc80000000000 */
[----:B------:R-:W-:Y:S01]  /*1980*/  IMAD.U32 R45, R41, 0x2, R20 ;  /* 0x00000002292d7824 */ /* 0x000fe200078e0014 */
[----:B------:R-:W-:Y:S01]  /*1990*/  STL.128 [R39+0x30], R12 ;  /* 0x0000300c27007387 */ /* 0x000fe20000100c00 */
[----:B------:R-:W-:Y:S03]  /*19a0*/  @P1 HMMA.16816.F32 R16, R16, R22, R12 ;  /* 0x000000161010123c */ /* 0x000fe6000000180c */
[----:B------:R-:W-:Y:S04]  /*19b0*/  LDSM.16.MT88.4 R12, [R45] ;  /* 0x000000002d0c783b */ /* 0x000fe80000004200 */
[----:B------:R-:W2:Y:S04]  /*19c0*/  LDSM.16.M88.4 R20, [R44] ;  /* 0x000000002c14783b */ /* 0x000ea80000000200 */
[----:B------:R-:W-:Y:S08]  /*19d0*/  @P1 STL.128 [R39+0x20], R28 ;  /* 0x0000201c27001387 */ /* 0x000ff00000100c00 */
[----:B------:R0:W-:Y:S04]  /*19e0*/  @P1 STL.128 [R39+0x30], R16 ;  /* 0x0000301027001387 */ /* 0x0001e80000100c00 */
[----:B0-----:R-:W4:Y:S01]  /*19f0*/  LDL.128 R16, [R39+0x60] ;  /* 0x0000600027107983 */ /* 0x001f220000100c00 */
[C---:B--2---:R-:W-:Y:S08]  /*1a00*/  HMMA.16816.F32 R8, R20.reuse, R12, R8 ;  /* 0x0000000c1408723c */ /* 0x044ff00000001808 */
[----:B---3--:R-:W-:Y:S01]  /*1a10*/  HMMA.16816.F32 R4, R20, R14, R4 ;  /* 0x0000000e1404723c */ /* 0x008fe20000001804 */
[----:B------:R-:W-:Y:S01]  /*1a20*/  @P2 IADD3 R20, PT, PT, R43, 0xaf40, RZ ;  /* 0x0000af402b142810 */ /* 0x000fe20007ffe0ff */
[----:B------:R-:W-:-:S04]  /*1a30*/  @P2 IMAD.U32 R21, R42, 0x2, R32 ;  /* 0x000000022a152824 */ /* 0x000fc800078e0020 */
[----:B------:R-:W-:Y:S02]  /*1a40*/  @P2 IMAD.U32 R29, R41, 0x2, R20 ;  /* 0x00000002291d2824 */ /* 0x000fe400078e0014 */
[----:B------:R-:W-:Y:S04]  /*1a50*/  @P2 LDSM.16.M88.4 R20, [R21] ;  /* 0x000000001514283b */ /* 0x000fe80000000200 */
[----:B------:R-:W0:Y:S04]  /*1a60*/  @P2 LDSM.16.MT88.4 R12, [R29] ;  /* 0x000000001d0c283b */ /* 0x000e280000004200 */
[----:B------:R2:W-:Y:S01]  /*1a70*/  STL.128 [R39+0x40], R8 ;  /* 0x0000400827007387 */ /* 0x0005e20000100c00 */
[C---:B0-----:R-:W-:Y:S03]  /*1a80*/  @P2 HMMA.16816.F32 R24, R20.reuse, R12, R8 ;  /* 0x0000000c1418223c */ /* 0x041fe60000001808 */
[----:B--2---:R-:W2:Y:S05]  /*1a90*/  LDL.128 R8, [R39+0x70] ;  /* 0x0000700027087983 */ /* 0x004eaa0000100c00 */
[----:B------:R-:W-:Y:S01]  /*1aa0*/  @P2 HMMA.16816.F32 R12, R20, R14, R4 ;  /* 0x0000000e140c223c */ /* 0x000fe20000001804 */
[----:B------:R-:W-:-:S04]  /*1ab0*/  VIADD R20, R43, 0x8e60 ;  /* 0x00008e602b147836 */ /* 0x000fc80000000000 */
[----:B------:R-:W-:Y:S01]  /*1ac0*/  IMAD.U32 R28, R41, 0x2, R20 ;  /* 0x00000002291c7824 */ /* 0x000fe200078e0014 */
[----:B------:R-:W-:Y:S04]  /*1ad0*/  STL.128 [R39+0x50], R4 ;  /* 0x0000500427007387 */ /* 0x000fe80000100c00 */
[----:B------:R-:W-:Y:S04]  /*1ae0*/  LDSM.16.MT88.4 R4, [R28] ;  /* 0x000000001c04783b */ /* 0x000fe80000004200 */
[----:B------:R-:W4:Y:S04]  /*1af0*/  LDSM.16.M88.4 R20, [R44] ;  /* 0x000000002c14783b */ /* 0x000f280000000200 */
[----:B------:R0:W-:Y:S04]  /*1b00*/  @P2 STL.128 [R39+0x40], R24 ;  /* 0x0000401827002387 */ /* 0x0001e80000100c00 */
[----:B------:R0:W-:Y:S01]  /*1b10*/  @P2 STL.128 [R39+0x50], R12 ;  /* 0x0000500c27002387 */ /* 0x0001e20000100c00 */
[----:B----4-:R-:W-:Y:S01]  /*1b20*/  HMMA.16816.F32 R16, R20, R4, R16 ;  /* 0x000000041410723c */ /* 0x010fe20000001810 */
[----:B------:R-:W-:-:S15]  /*1b30*/  IADD3 R40, PT, PT, R40, 0x4, RZ ;  /* 0x0000000428287810 */ /* 0x000fde0007ffe0ff */
[----:B------:R-:W-:-:S03]  /*1b40*/  NOP ;  /* 0x0000000000007918 */ /* 0x000fc60000000000 */
[----:B------:R0:W-:Y:S01]  /*1b50*/  STL.128 [R39+0x60], R16 ;  /* 0x0000601027007387 */ /* 0x0001e20000100c00 */
[----:B--2---:R-:W-:Y:S01]  /*1b60*/  HMMA.16816.F32 R8, R20, R6, R8 ;  /* 0x000000061408723c */ /* 0x004fe20000001808 */
[----:B------:R-:W-:-:S15]  /*1b70*/  VIMNMX R20, PT, PT, R37, 0x1, !PT ;  /* 0x0000000125147848 */ /* 0x000fde0007fe0100 */
[----:B------:R-:W-:-:S03]  /*1b80*/  NOP ;  /* 0x0000000000007918 */ /* 0x000fc60000000000 */
[----:B------:R0:W-:Y:S01]  /*1b90*/  STL.128 [R39+0x70], R8 ;  /* 0x0000700827007387 */ /* 0x0001e20000100c00 */
[----:B------:R-:W-:-:S04]  /*1ba0*/  LOP3.LUT R21, R20, 0x1ffffffc, RZ, 0xc0, !PT ;  /* 0x1ffffffc14157812 */ /* 0x000fc800078ec0ff */
[----:B------:R-:W-:Y:S01]  /*1bb0*/  ISETP.NE.AND P1, PT, R40, R21, PT ;  /* 0x000000152800720c */ /* 0x000fe20003f25270 */
[----:B------:R-:W-:-:S12]  /*1bc0*/  @!P2 BRA `(.L_x_14) ;  /* 0x000000000024a947 */ /* 0x000fd80003800000 */
[----:B------:R-:W-:Y:S02]  /*1bd0*/  VIADD R4, R43, 0xaf60 ;  /* 0x0000af602b047836 */ /* 0x000fe40000000000 */
[----:B0-----:R-:W-:Y:S02]  /*1be0*/  IMAD.U32 R12, R42, 0x2, R32 ;  /* 0x000000022a0c7824 */ /* 0x001fe400078e0020 */
[----:B------:R-:W-:-:S04]  /*1bf0*/  IMAD.U32 R41, R41, 0x2, R4 ;  /* 0x0000000229297824 */ /* 0x000fc800078e0004 */
[----:B------:R-:W-:Y:S04]  /*1c00*/  LDSM.16.M88.4 R12, [R12] ;  /* 0x000000000c0c783b */ /* 0x000fe80000000200 */
[----:B------:R-:W0:Y:S02]  /*1c10*/  LDSM.16.MT88.4 R4, [R41] ;  /* 0x000000002904783b */ /* 0x000e240000004200 */
[C---:B0-----:R-:W-:Y:S08]  /*1c20*/  HMMA.16816.F32 R16, R12.reuse, R4, R16 ;  /* 0x000000040c10723c */ /* 0x041ff00000001810 */
[----:B------:R-:W-:Y:S11]  /*1c30*/  HMMA.16816.F32 R4, R12, R6, R8 ;  /* 0x000000060c04723c */ /* 0x000ff60000001808 */
[----:B------:R2:W-:Y:S08]  /*1c40*/  STL.128 [R39+0x60], R16 ;  /* 0x0000601027007387 */ /* 0x0005f00000100c00 */
[----:B------:R2:W-:Y:S02]  /*1c50*/  STL.128 [R39+0x70], R4 ;  /* 0x0000700427007387 */ /* 0x0005e40000100c00 */
.L_x_14:
[----:B------:R-:W-:Y:S05]  /*1c60*/  @P1 BRA `(.L_x_15) ;  /* 0xfffffff800641947 */ /* 0x000fea000383ffff */
[----:B--2---:R-:W-:-:S05]  /*1c70*/  VIADD R4, R34, 0x1 ;  /* 0x0000000122047836 */ /* 0x004fca0000000000 */
[----:B------:R-:W-:-:S04]  /*1c80*/  LEA.HI R4, R4, R4, RZ, 0x1 ;  /* 0x0000000404047211 */ /* 0x000fc800078f08ff */
[----:B------:R-:W-:-:S04]  /*1c90*/  SHF.R.S32.HI R4, RZ, 0x1, R4 ;  /* 0x00000001ff047819 */ /* 0x000fc80000011404 */
[----:B------:R-:W-:-:S04]  /*1ca0*/  VIADDMNMX R4, R34, -R3, R4, PT ;  /* 0x8000000322047246 */ /* 0x000fc80003800104 */
[----:B------:R-:W-:-:S04]  /*1cb0*/  VIMNMX R4, PT, PT, R4, 0x1, !PT ;  /* 0x0000000104047848 */ /* 0x000fc80007fe0100 */
[----:B------:R-:W-:-:S07]  /*1cc0*/  LOP3.LUT R20, R4, 0x1ffffffc, RZ, 0xc0, !PT ;  /* 0x1ffffffc04147812 */ /* 0x000fce00078ec0ff */
.L_x_13:
[----:B------:R-:W-:-:S04]  /*1cd0*/  IADD3 R4, PT, PT, R34, 0x1, RZ ;  /* 0x0000000122047810 */ /* 0x000fc80007ffe0ff */
[----:B------:R-:W-:-:S04]  /*1ce0*/  LEA.HI R4, R4, R4, RZ, 0x1 ;  /* 0x0000000404047211 */ /* 0x000fc800078f08ff */
[----:B------:R-:W-:-:S04]  /*1cf0*/  SHF.R.S32.HI R4, RZ, 0x1, R4 ;  /* 0x00000001ff047819 */ /* 0x000fc80000011404 */
[----:B------:R-:W-:-:S04]  /*1d00*/  VIADDMNMX R4, R34, -R3, R4, PT ;  /* 0x8000000322047246 */ /* 0x000fc80003800104 */
[----:B------:R-:W-:-:S04]  /*1d10*/  VIMNMX R4, PT, PT, R4, 0x1, !PT ;  /* 0x0000000104047848 */ /* 0x000fc80007fe0100 */
[----:B0-----:R-:W-:-:S04]  /*1d20*/  LOP3.LUT R26, R4, 0x3, RZ, 0xc0, !PT ;  /* 0x00000003041a7812 */ /* 0x001fc800078ec0ff */
[----:B------:R-:W-:-:S13]  /*1d30*/  ISETP.NE.AND P1, PT, R26, RZ, PT ;  /* 0x000000ff1a00720c */ /* 0x000fda0003f25270 */
[----:B------:R-:W-:Y:S05]  /*1d40*/  @!P1 BRA `(.L_x_12) ;  /* 0x0000000400849947 */ /* 0x000fea0003800000 */
[----:B------:R-:W0:Y:S01]  /*1d50*/  S2R R5, SR_CgaCtaId ;  /* 0x0000000000057919 */ /* 0x000e220000008800 */
[----:B------:R-:W-:Y:S01]  /*1d60*/  MOV R24, 0x400 ;  /* 0x0000040000187802 */ /* 0x000fe20000000f00 */
[----:B------:R-:W-:Y:S05]  /*1d70*/  WARPSYNC.ALL ;  /* 0x0000000000007948 */ /* 0x000fea0003800000 */
[----:B------:R-:W4:Y:S01]  /*1d80*/  S2R R25, SR_TID.X ;  /* 0x0000000000197919 */ /* 0x000f220000002100 */
[----:B------:R-:W-:Y:S02]  /*1d90*/  IMAD.IADD R23, R3, 0x1, R20 ;  /* 0x0000000103177824 */ /* 0x000fe400078e0214 */
[----:B------:R-:W-:Y:S01]  /*1da0*/  IMAD R20, R20, 0x20, R0 ;  /* 0x0000002014147824 */ /* 0x000fe200078e0200 */
[----:B0-----:R-:W-:-:S02]  /*1db0*/  LEA R24, R5, R24, 0x18 ;  /* 0x0000001805187211 */ /* 0x001fc400078ec0ff */
[----:B----4-:R-:W-:-:S05]  /*1dc0*/  SHF.R.U32.HI R25, RZ, 0x6, R25 ;  /* 0x00000006ff197819 */ /* 0x010fca0000011619 */
[----:B------:R-:W-:-:S04]  /*1dd0*/  IMAD R4, R25, 0x500, R24 ;  /* 0x0000050019047824 */ /* 0x000fc800078e0218 */
[----:B------:R-:W-:Y:S02]  /*1de0*/  VIADD R15, R4, 0x8400 ;  /* 0x00008400040f7836 */ /* 0x000fe40000000000 */
[----:B--23--:R-:W2:Y:S04]  /*1df0*/  LDL.128 R4, [R20] ;  /* 0x0000000014047983 */ /* 0x00cea80000100c00 */
[----:B------:R-:W3:Y:S01]  /*1e00*/  LDL.128 R8, [R20+0x10] ;  /* 0x0000100014087983 */ /* 0x000ee20000100c00 */
[----:B------:R-:W0:Y:S01]  /*1e10*/  S2UR UR7, SR_CgaCtaId ;  /* 0x00000000000779c3 */ /* 0x000e220000008800 */
[----:B------:R-:W-:Y:S01]  /*1e20*/  UMOV UR6, 0x400 ;  /* 0x0000040000067882 */ /* 0x000fe20000000000 */
[----:B------:R-:W-:Y:S01]  /*1e30*/  ISETP.GE.AND P1, PT, R35, 0x11, PT ;  /* 0x000000112300780c */ /* 0x000fe20003f26270 */
[----:B------:R-:W4:Y:S01]  /*1e40*/  S2R R12, SR_LANEID ;  /* 0x00000000000c7919 */ /* 0x000f220000000000 */
[----:B------:R-:W-:Y:S01]  /*1e50*/  ISETP.NE.AND P2, PT, R26, 0x1, PT ;  /* 0x000000011a00780c */ /* 0x000fe20003f45270 */
[----:B0-----:R-:W-:-:S06]  /*1e60*/  ULEA UR6, UR7, UR6, 0x18 ;  /* 0x0000000607067291 */ /* 0x001fcc000f8ec0ff */
[----:B------:R-:W-:Y:S02]  /*1e70*/  LEA R23, R23, UR6, 0x5 ;  /* 0x0000000617177c11 */ /* 0x000fe4000f8e28ff */
[--C-:B----4-:R-:W-:Y:S02]  /*1e80*/  SHF.R.U32.HI R13, RZ, 0x3, R12.reuse ;  /* 0x00000003ff0d7819 */ /* 0x110fe4000001160c */
[----:B------:R-:W-:Y:S02]  /*1e90*/  LOP3.LUT R14, R12, 0x7, RZ, 0xc0, !PT ;  /* 0x000000070c0e7812 */ /* 0x000fe400078ec0ff */
[----:B------:R-:W-:Y:S01]  /*1ea0*/  SHF.R.U32.HI R12, RZ, 0x4, R12 ;  /* 0x00000004ff0c7819 */ /* 0x000fe2000001160c */
[----:B------:R-:W-:-:S03]  /*1eb0*/  IMAD.SHL.U32 R13, R13, 0x8, RZ ;  /* 0x000000080d0d7824 */ /* 0x000fc600078e00ff */
[----:B------:R-:W-:Y:S02]  /*1ec0*/  SHF.L.U32 R12, R12, 0x3, RZ ;  /* 0x000000030c0c7819 */ /* 0x000fe400000006ff */
[----:B------:R-:W-:-:S05]  /*1ed0*/  LOP3.LUT R21, R13, 0x8, R14, 0xe2, !PT ;  /* 0x000000080d157812 */ /* 0x000fca00078ee20e */
[C-C-:B------:R-:W-:Y:S02]  /*1ee0*/  IMAD R22, R21.reuse, 0x28, R12.reuse ;  /* 0x0000002815167824 */ /* 0x140fe400078e020c */
[----:B------:R-:W-:Y:S02]  /*1ef0*/  IMAD R21, R21, 0x108, R12 ;  /* 0x0000010815157824 */ /* 0x000fe400078e020c */
[----:B------:R-:W-:Y:S02]  /*1f00*/  VIADD R12, R23, 0x8e00 ;  /* 0x00008e00170c7836 */ /* 0x000fe40000000000 */
[----:B------:R-:W-:Y:S02]  /*1f10*/  IMAD.U32 R13, R22, 0x2, R15 ;  /* 0x00000002160d7824 */ /* 0x000fe400078e000f */
[----:B------:R-:W-:-:S04]  /*1f20*/  IMAD.U32 R27, R21, 0x2, R12 ;  /* 0x00000002151b7824 */ /* 0x000fc800078e000c */
[----:B------:R-:W-:Y:S04]  /*1f30*/  LDSM.16.M88.4 R12, [R13] ;  /* 0x000000000d0c783b */ /* 0x000fe80000000200 */
[----:B------:R-:W2:Y:S02]  /*1f40*/  LDSM.16.MT88.4 R16, [R27] ;  /* 0x000000001b10783b */ /* 0x000ea40000004200 */
[C---:B--2---:R-:W-:Y:S08]  /*1f50*/  HMMA.16816.F32 R4, R12.reuse, R16, R4 ;  /* 0x000000100c04723c */ /* 0x044ff00000001804 */
[----:B---3--:R-:W-:Y:S11]  /*1f60*/  HMMA.16816.F32 R16, R12, R18, R8 ;  /* 0x000000120c10723c */ /* 0x008ff60000001808 */
[----:B------:R0:W-:Y:S08]  /*1f70*/  STL.128 [R20], R4 ;  /* 0x0000000414007387 */ /* 0x0001f00000100c00 */
[----:B------:R0:W-:Y:S01]  /*1f80*/  STL.128 [R20+0x10], R16 ;  /* 0x0000101014007387 */ /* 0x0001e20000100c00 */
[----:B------:R-:W-:Y:S05]  /*1f90*/  @!P1 BRA `(.L_x_16) ;  /* 0x0000000000249947 */ /* 0x000fea0003800000 */
[----:B------:R-:W-:Y:S01]  /*1fa0*/  VIADD R8, R23, 0xaf00 ;  /* 0x0000af0017087836 */ /* 0x000fe20000000000 */
[----:B------:R-:W-:-:S03]  /*1fb0*/  LEA R12, R22, R32, 0x1 ;  /* 0x00000020160c7211 */ /* 0x000fc600078e08ff */
[----:B------:R-:W-:-:S03]  /*1fc0*/  IMAD.U32 R27, R21, 0x2, R8 ;  /* 0x00000002151b7824 */ /* 0x000fc600078e0008 */
[----:B------:R-:W-:Y:S04]  /*1fd0*/  LDSM.16.M88.4 R12, [R12] ;  /* 0x000000000c0c783b */ /* 0x000fe80000000200 */
[----:B------:R-:W0:Y:S02]  /*1fe0*/  LDSM.16.MT88.4 R8, [R27] ;  /* 0x000000001b08783b */ /* 0x000e240000004200 */
[C---:B0-----:R-:W-:Y:S08]  /*1ff0*/  HMMA.16816.F32 R4, R12.reuse, R8, R4 ;  /* 0x000000080c04723c */ /* 0x041ff00000001804 */
[----:B------:R-:W-:Y:S11]  /*2000*/  HMMA.16816.F32 R8, R12, R10, R16 ;  /* 0x0000000a0c08723c */ /* 0x000ff60000001810 */
[----:B------:R2:W-:Y:S08]  /*2010*/  STL.128 [R20], R4 ;  /* 0x0000000414007387 */ /* 0x0005f00000100c00 */
[----:B------:R2:W-:Y:S02]  /*2020*/  STL.128 [R20+0x10], R8 ;  /* 0x0000100814007387 */ /* 0x0005e40000100c00 */
.L_x_16:
[----:B------:R-:W-:Y:S05]  /*2030*/  @!P2 BRA `(.L_x_12) ;  /* 0x0000000000c8a947 */ /* 0x000fea0003800000 */
[----:B0-2---:R-:W2:Y:S04]  /*2040*/  LDL.128 R4, [R20+0x20] ;  /* 0x0000200014047983 */ /* 0x005ea80000100c00 */
[----:B------:R-:W3:Y:S01]  /*2050*/  LDL.128 R8, [R20+0x30] ;  /* 0x0000300014087983 */ /* 0x000ee20000100c00 */
[----:B------:R-:W-:Y:S01]  /*2060*/  IMAD R13, R25, 0x500, R24 ;  /* 0x00000500190d7824 */ /* 0x000fe200078e0218 */
[----:B------:R-:W-:Y:S05]  /*2070*/  WARPSYNC.ALL ;  /* 0x0000000000007948 */ /* 0x000fea0003800000 */
[----:B------:R-:W-:Y:S01]  /*2080*/  VIADD R12, R23, 0x8e20 ;  /* 0x00008e20170c7836 */ /* 0x000fe20000000000 */
[----:B------:R-:W-:Y:S01]  /*2090*/  ISETP.NE.AND P2, PT, R26, 0x2, PT ;  /* 0x000000021a00780c */ /* 0x000fe20003f45270 */
[----:B------:R-:W-:-:S02]  /*20a0*/  VIADD R13, R13, 0x8400 ;  /* 0x000084000d0d7836 */ /* 0x000fc40000000000 */
[----:B------:R-:W-:-:S03]  /*20b0*/  IMAD.U32 R12, R21, 0x2, R12 ;  /* 0x00000002150c7824 */ /* 0x000fc600078e000c */
[----:B------:R-:W-:-:S03]  /*20c0*/  LEA R27, R22, R13, 0x1 ;  /* 0x0000000d161b7211 */ /* 0x000fc600078e08ff */
[----:B------:R-:W-:Y:S04]  /*20d0*/  LDSM.16.MT88.4 R12, [R12] ;  /* 0x000000000c0c783b */ /* 0x000fe80000004200 */
[----:B------:R-:W2:Y:S02]  /*20e0*/  LDSM.16.M88.4 R16, [R27] ;  /* 0x000000001b10783b */ /* 0x000ea40000000200 */
[C---:B--2---:R-:W-:Y:S08]  /*20f0*/  HMMA.16816.F32 R4, R16.reuse, R12, R4 ;  /* 0x0000000c1004723c */ /* 0x044ff00000001804 */
[----:B---3--:R-:W-:Y:S11]  /*2100*/  HMMA.16816.F32 R16, R16, R14, R8 ;  /* 0x0000000e1010723c */ /* 0x008ff60000001808 */
[----:B------:R0:W-:Y:S08]  /*2110*/  STL.128 [R20+0x20], R4 ;  /* 0x0000200414007387 */ /* 0x0001f00000100c00 */
[----:B------:R0:W-:Y:S01]  /*2120*/  STL.128 [R20+0x30], R16 ;  /* 0x0000301014007387 */ /* 0x0001e20000100c00 */
[----:B------:R-:W-:Y:S05]  /*2130*/  @!P1 BRA `(.L_x_17) ;  /* 0x0000000000249947 */ /* 0x000fea0003800000 */
[----:B------:R-:W-:Y:S02]  /*2140*/  VIADD R8, R23, 0xaf20 ;  /* 0x0000af2017087836 */ /* 0x000fe40000000000 */
[----:B------:R-:W-:Y:S02]  /*2150*/  IMAD.U32 R12, R22, 0x2, R32 ;  /* 0x00000002160c7824 */ /* 0x000fe400078e0020 */
[----:B------:R-:W-:-:S04]  /*2160*/  IMAD.U32 R26, R21, 0x2, R8 ;  /* 0x00000002151a7824 */ /* 0x000fc800078e0008 */
[----:B------:R-:W-:Y:S04]  /*2170*/  LDSM.16.M88.4 R12, [R12] ;  /* 0x000000000c0c783b */ /* 0x000fe80000000200 */
[----:B------:R-:W0:Y:S02]  /*2180*/  LDSM.16.MT88.4 R8, [R26] ;  /* 0x000000001a08783b */ /* 0x000e240000004200 */
[C---:B0-----:R-:W-:Y:S08]  /*2190*/  HMMA.16816.F32 R4, R12.reuse, R8, R4 ;  /* 0x000000080c04723c */ /* 0x041ff00000001804 */
[----:B------:R-:W-:Y:S11]  /*21a0*/  HMMA.16816.F32 R8, R12, R10, R16 ;  /* 0x0000000a0c08723c */ /* 0x000ff60000001810 */
[----:B------:R2:W-:Y:S08]  /*21b0*/  STL.128 [R20+0x20], R4 ;  /* 0x0000200414007387 */ /* 0x0005f00000100c00 */
[----:B------:R2:W-:Y:S02]  /*21c0*/  STL.128 [R20+0x30], R8 ;  /* 0x0000300814007387 */ /* 0x0005e40000100c00 */
.L_x_17:
[----:B------:R-:W-:Y:S05]  /*21d0*/  @!P2 BRA `(.L_x_12) ;  /* 0x000000000060a947 */ /* 0x000fea0003800000 */
[----:B0-2---:R-:W2:Y:S04]  /*21e0*/  LDL.128 R4, [R20+0x40] ;  /* 0x0000400014047983 */ /* 0x005ea80000100c00 */
[----:B------:R-:W3:Y:S01]  /*21f0*/  LDL.128 R8, [R20+0x50] ;  /* 0x0000500014087983 */ /* 0x000ee20000100c00 */
[----:B------:R-:W-:Y:S01]  /*2200*/  IMAD R24, R25, 0x500, R24 ;  /* 0x0000050019187824 */ /* 0x000fe200078e0218 */
[----:B------:R-:W-:Y:S05]  /*2210*/  WARPSYNC.ALL ;  /* 0x0000000000007948 */ /* 0x000fea0003800000 */
[----:B------:R-:W-:Y:S01]  /*2220*/  VIADD R12, R23, 0x8e40 ;  /* 0x00008e40170c7836 */ /* 0x000fe20000000000 */
[----:B------:R-:W-:-:S03]  /*2230*/  IADD3 R13, PT, PT, R24, 0x8400, RZ ;  /* 0x00008400180d7810 */ /* 0x000fc60007ffe0ff */
[----:B------:R-:W-:Y:S02]  /*2240*/  IMAD.U32 R12, R21, 0x2, R12 ;  /* 0x00000002150c7824 */ /* 0x000fe400078e000c */
[----:B------:R-:W-:-:S04]  /*2250*/  IMAD.U32 R24, R22, 0x2, R13 ;  /* 0x0000000216187824 */ /* 0x000fc800078e000d */
        /* <DEDUP_REMOVED lines=8> */
[----:B------:R-:W-:-:S03]  /*22e0*/  IMAD.U32 R12, R22, 0x2, R32 ;  /* 0x00000002160c7824 */ /* 0x000fc600078e0020 */
[----:B------:R-:W-:-:S03]  /*22f0*/  LEA R21, R21, R8, 0x1 ;  /* 0x0000000815157211 */ /* 0x000fc600078e08ff */
[----:B------:R-:W-:Y:S04]  /*2300*/  LDSM.16.M88.4 R12, [R12] ;  /* 0x000000000c0c783b */ /* 0x000fe80000000200 */
[----:B------:R-:W4:Y:S02]  /*2310*/  LDSM.16.MT88.4 R8, [R21] ;  /* 0x000000001508783b */ /* 0x000f240000004200 */
[C---:B----4-:R-:W-:Y:S08]  /*2320*/  HMMA.16816.F32 R4, R12.reuse, R8, R4 ;  /* 0x000000080c04723c */ /* 0x050ff00000001804 */
[----:B------:R-:W-:Y:S11]  /*2330*/  HMMA.16816.F32 R8, R12, R10, R16 ;  /* 0x0000000a0c08723c */ /* 0x000ff60000001810 */
[----:B------:R0:W-:Y:S08]  /*2340*/  STL.128 [R20+0x40], R4 ;  /* 0x0000400414007387 */ /* 0x0001f00000100c00 */
[----:B------:R0:W-:Y:S02]  /*2350*/  STL.128 [R20+0x50], R8 ;  /* 0x0000500814007387 */ /* 0x0001e40000100c00 */
.L_x_12:
[----:B------:R-:W-:Y:S05]  /*2360*/  WARPSYNC.ALL ;  /* 0x0000000000007948 */ /* 0x000fea0003800000 */
[----:B------:R-:W5:Y:S01]  /*2370*/  LDC R28, c[0x0][0x384] ;  /* 0x0000e100ff1c7b82 */ /* 0x000f620000000800 */
[----:B------:R-:W-:-:S07]  /*2380*/  UIADD3 UR4, UPT, UPT, UR4, 0x20, URZ ;  /* 0x0000002004047890 */ /* 0x000fce000fffe0ff */
[----:B------:R-:W-:Y:S01]  /*2390*/  BAR.SYNC.DEFER_BLOCKING 0x0 ;  /* 0x0000000000007b1d */ /* 0x000fe20000010000 */
[----:B-----5:R-:W-:-:S13]  /*23a0*/  ISETP.LE.AND P1, PT, R28, UR4, PT ;  /* 0x000000041c007c0c */ /* 0x020fda000bf23270 */
[----:B------:R-:W-:Y:S05]  /*23b0*/  @!P1 BRA `(.L_x_18) ;  /* 0xffffffe000f89947 */ /* 0x000fea000383ffff */
.L_x_3:
[----:B0-2-4-:R-:W0:Y:S01]  /*23c0*/  LDC R4, c[0x0][0x388] ;  /* 0x0000e200ff047b82 */ /* 0x015e220000000800 */
[----:B------:R-:W2:Y:S01]  /*23d0*/  S2R R29, SR_TID.X ;  /* 0x00000000001d7919 */ /* 0x000ea20000002100 */
[----:B------:R-:W-:-:S04]  /*23e0*/  ISETP.GT.AND P0, PT, R34, R3, PT ;  /* 0x000000032200720c */ /* 0x000fc80003f04270 */
[----:B0-----:R-:W-:Y:S02]  /*23f0*/  ISETP.LT.OR P0, PT, R4, 0x10, !P0 ;  /* 0x000000100400780c */ /* 0x001fe40004701670 */
[----:B--2---:R-:W-:-:S11]  /*2400*/  SHF.R.U32.HI R30, RZ, 0x6, R29 ;  /* 0x00000006ff1e7819 */ /* 0x004fd6000001161d */
[----:B------:R-:W-:Y:S05]  /*2410*/  @P0 BRA `(.L_x_19) ;  /* 0x0000001000d80947 */ /* 0x000fea0003800000 */
[----:B------:R-:W-:Y:S02]  /*2420*/  VIADD R4, R34, 0x1 ;  /* 0x0000000122047836 */ /* 0x000fe40000000000 */
[----:B------:R-:W-:Y:S02]  /*2430*/  IMAD R32, R30, 0x4200, RZ ;  /* 0x000042001e207824 */ /* 0x000fe400078e02ff */
[----:B------:R-:W-:Y:S01]  /*2440*/  IMAD.MOV.U32 R31, RZ, RZ, RZ ;  /* 0x000000ffff1f7224 */ /* 0x000fe200078e00ff */
[----:B------:R-:W-:-:S04]  /*2450*/  LEA.HI R4, R4, R4, RZ, 0x1 ;  /* 0x0000000404047211 */ /* 0x000fc800078f08ff */
[----:B------:R-:W-:-:S04]  /*2460*/  SHF.R.S32.HI R4, RZ, 0x1, R4 ;  /* 0x00000001ff047819 */ /* 0x000fc80000011404 */
[----:B------:R-:W-:-:S04]  /*2470*/  VIADDMNMX R34, R34, -R3, R4, PT ;  /* 0x8000000322227246 */ /* 0x000fc80003800104 */
[C---:B------:R-:W-:Y:S02]  /*2480*/  ISETP.GE.AND P0, PT, R34.reuse, 0x10, PT ;  /* 0x000000102200780c */ /* 0x040fe40003f06270 */
[----:B------:R-:W-:-:S04]  /*2490*/  VIMNMX R24, PT, PT, R34, 0x1, !PT ;  /* 0x0000000122187848 */ /* 0x000fc80007fe0100 */
[----:B------:R-:W-:-:S04]  /*24a0*/  LOP3.LUT R33, R24, 0xf, RZ, 0xc0, !PT ;  /* 0x0000000f18217812 */ /* 0x000fc800078ec0ff */
[----:B------:R-:W-:-:S03]  /*24b0*/  ISETP.NE.AND P1, PT, R33, RZ, PT ;  /* 0x000000ff2100720c */ /* 0x000fc60003f25270 */
[----:B------:R-:W-:Y:S10]  /*24c0*/  @!P0 BRA `(.L_x_20) ;  /* 0x0000000800408947 */ /* 0x000ff40003800000 */
[----:B------:R-:W-:Y:S01]  /*24d0*/  LOP3.LUT R31, R24, 0x1ffffff0, RZ, 0xc0, !PT ;  /* 0x1ffffff0181f7812 */ /* 0x000fe200078ec0ff */
[----:B------:R-:W-:-:S07]  /*24e0*/  IMAD.MOV.U32 R27, RZ, RZ, RZ ;  /* 0x000000ffff1b7224 */ /* 0x000fce00078e00ff */
.L_x_21:
[----:B------:R-:W-:-:S05]  /*24f0*/  IMAD R34, R27, 0x20, R0 ;  /* 0x000000201b227824 */ /* 0x000fca00078e0200 */
[----:B0--3--:R-:W2:Y:S04]  /*2500*/  LDL.128 R4, [R34+0x10] ;  /* 0x0000100022047983 */ /* 0x009ea80000100c00 */
[----:B------:R-:W3:Y:S04]  /*2510*/  LDL.128 R8, [R34] ;  /* 0x0000000022087983 */ /* 0x000ee80000100c00 */
[----:B------:R-:W4:Y:S01]  /*2520*/  LDL.128 R20, [R34+0x30] ;  /* 0x0000300022147983 */ /* 0x000f220000100c00 */
[----:B------:R-:W0:Y:S01]  /*2530*/  S2R R16, SR_LANEID ;  /* 0x0000000000107919 */ /* 0x000e220000000000 */
[----:B------:R-:W5:Y:S01]  /*2540*/  S2UR UR6, SR_CgaCtaId ;  /* 0x00000000000679c3 */ /* 0x000f620000008800 */
[----:B------:R-:W-:Y:S01]  /*2550*/  IADD3 R17, PT, PT, R3, R27, RZ ;  /* 0x0000001b03117210 */ /* 0x000fe20007ffe0ff */
[----:B------:R-:W-:Y:S01]  /*2560*/  UMOV UR4, 0x400 ;  /* 0x0000040000047882 */ /* 0x000fe20000000000 */
[----:B------:R-:W4:Y:S03]  /*2570*/  LDL.128 R12, [R34+0x20] ;  /* 0x00002000220c7983 */ /* 0x000f260000100c00 */
[----:B------:R-:W-:Y:S01]  /*2580*/  IMAD R17, R17, 0x40, R32 ;  /* 0x0000004011117824 */ /* 0x000fe200078e0220 */
[----:B-----5:R-:W-:Y:S01]  /*2590*/  ULEA UR4, UR6, UR4, 0x18 ;  /* 0x0000000406047291 */ /* 0x020fe2000f8ec0ff */
[----:B0-----:R-:W-:-:S02]  /*25a0*/  SHF.R.U32.HI R25, RZ, 0x2, R16 ;  /* 0x00000002ff197819 */ /* 0x001fc40000011610 */
[----:B------:R-:W-:-:S03]  /*25b0*/  LOP3.LUT R16, R16, 0x3, RZ, 0xc0, !PT ;  /* 0x0000000310107812 */ /* 0x000fc600078ec0ff */
[----:B------:R-:W-:Y:S02]  /*25c0*/  VIADD R26, R17, UR4 ;  /* 0x00000004111a7c36 */ /* 0x000fe40008000000 */
[----:B------:R-:W-:Y:S02]  /*25d0*/  IMAD R25, R25, 0x84, R16 ;  /* 0x0000008419197824 */ /* 0x000fe400078e0210 */
[----:B------:R-:W-:Y:S02]  /*25e0*/  VIADD R16, R26, 0x40 ;  /* 0x000000401a107836 */ /* 0x000fe40000000000 */
[----:B------:R-:W-:-:S03]  /*25f0*/  IMAD.U32 R35, R25, 0x8, R26 ;  /* 0x0000000819237824 */ /* 0x000fc600078e001a */
[----:B------:R-:W-:Y:S02]  /*2600*/  LEA R37, R25, R16, 0x3 ;  /* 0x0000001019257211 */ /* 0x000fe400078e18ff */
[----:B------:R-:W5:Y:S04]  /*2610*/  LDL.128 R16, [R34+0x60] ;  /* 0x0000600022107983 */ /* 0x000f680000100c00 */
[----:B--2---:R-:W-:Y:S04]  /*2620*/  STS.64 [R35+0x20], R4 ;  /* 0x0000200423007388 */ /* 0x004fe80000000a00 */
[----:B------:R0:W-:Y:S04]  /*2630*/  STS.64 [R35+0x2120], R6 ;  /* 0x0021200623007388 */ /* 0x0001e80000000a00 */
[----:B---3--:R-:W-:Y:S04]  /*2640*/  STS.64 [R35], R8 ;  /* 0x0000000823007388 */ /* 0x008fe80000000a00 */
[----:B------:R2:W-:Y:S04]  /*2650*/  STS.64 [R35+0x2100], R10 ;  /* 0x0021000a23007388 */ /* 0x0005e80000000a00 */
[----:B0-----:R-:W3:Y:S04]  /*2660*/  LDL.128 R4, [R34+0x50] ;  /* 0x0000500022047983 */ /* 0x001ee80000100c00 */
[----:B----4-:R-:W-:Y:S04]  /*2670*/  STS.64 [R37+0x20], R20 ;  /* 0x0000201425007388 */ /* 0x010fe80000000a00 */
[----:B--2---:R-:W2:Y:S04]  /*2680*/  LDL.128 R8, [R34+0x40] ;  /* 0x0000400022087983 */ /* 0x004ea80000100c00 */
[----:B------:R0:W-:Y:S04]  /*2690*/  STS.64 [R37+0x2120], R22 ;  /* 0x0021201625007388 */ /* 0x0001e80000000a00 */
[----:B0-----:R-:W4:Y:S01]  /*26a0*/  LDL.128 R20, [R34+0x70] ;  /* 0x0000700022147983 */ /* 0x001f220000100c00 */
[----:B------:R-:W-:-:S04]  /*26b0*/  VIADD R36, R26, 0x80 ;  /* 0x000000801a247836 */ /* 0x000fc80000000000 */
[C---:B------:R-:W-:Y:S02]  /*26c0*/  IMAD.U32 R35, R25.reuse, 0x8, R36 ;  /* 0x0000000819237824 */ /* 0x040fe400078e0024 */
[C---:B------:R-:W-:Y:S01]  /*26d0*/  VIADD R36, R26.reuse, 0xc0 ;  /* 0x000000c01a247836 */ /* 0x040fe20000000000 */
[----:B------:R-:W-:Y:S03]  /*26e0*/  STS.64 [R37], R12 ;  /* 0x0000000c25007388 */ /* 0x000fe60000000a00 */
[----:B------:R-:W-:Y:S01]  /*26f0*/  IMAD.U32 R38, R25, 0x8, R36 ;  /* 0x0000000819267824 */ /* 0x000fe200078e0024 */
[----:B------:R0:W-:Y:S04]  /*2700*/  STS.64 [R37+0x2100], R14 ;  /* 0x0021000e25007388 */ /* 0x0001e80000000a00 */
[----:B0-----:R-:W4:Y:S04]  /*2710*/  LDL.128 R12, [R34+0x80] ;  /* 0x00008000220c7983 */ /* 0x001f280000100c00 */
[----:B---3--:R-:W-:Y:S04]  /*2720*/  STS.64 [R35+0x20], R4 ;  /* 0x0000200423007388 */ /* 0x008fe80000000a00 */
[----:B------:R0:W-:Y:S04]  /*2730*/  STS.64 [R35+0x2120], R6 ;  /* 0x0021200623007388 */ /* 0x0001e80000000a00 */
[----:B--2---:R-:W-:Y:S04]  /*2740*/  STS.64 [R35], R8 ;  /* 0x0000000823007388 */ /* 0x004fe80000000a00 */
[----:B------:R2:W-:Y:S04]  /*2750*/  STS.64 [R35+0x2100], R10 ;  /* 0x0021000a23007388 */ /* 0x0005e80000000a00 */
[----:B0-----:R-:W3:Y:S04]  /*2760*/  LDL.128 R4, [R34+0x90] ;  /* 0x0000900022047983 */ /* 0x001ee80000100c00 */
[----:B-----5:R-:W-:Y:S04]  /*2770*/  STS.64 [R38], R16 ;  /* 0x0000001026007388 */ /* 0x020fe80000000a00 */
[----:B----4-:R-:W-:Y:S04]  /*2780*/  STS.64 [R38+0x20], R20 ;  /* 0x0000201426007388 */ /* 0x010fe80000000a00 */
[----:B------:R0:W-:Y:S04]  /*2790*/  STS.64 [R38+0x2120], R22 ;  /* 0x0021201626007388 */ /* 0x0001e80000000a00 */
[----:B--2---:R-:W2:Y:S04]  /*27a0*/  LDL.128 R8, [R34+0xa0] ;  /* 0x0000a00022087983 */ /* 0x004ea80000100c00 */
[----:B------:R4:W-:Y:S04]  /*27b0*/  STS.64 [R38+0x2100], R18 ;  /* 0x0021001226007388 */ /* 0x0009e80000000a00 */
[----:B0-----:R-:W5:Y:S04]  /*27c0*/  LDL.128 R20, [R34+0xb0] ;  /* 0x0000b00022147983 */ /* 0x001f680000100c00 */
[----:B----4-:R-:W4:Y:S01]  /*27d0*/  LDL.128 R16, [R34+0xd0] ;  /* 0x0000d00022107983 */ /* 0x010f220000100c00 */
[----:B------:R-:W-:-:S05]  /*27e0*/  IADD3 R36, PT, PT, R26, 0x100, RZ ;  /* 0x000001001a247810 */ /* 0x000fca0007ffe0ff */
[----:B------:R-:W-:Y:S02]  /*27f0*/  IMAD.U32 R37, R25, 0x8, R36 ;  /* 0x0000000819257824 */ /* 0x000fe400078e0024 */
[----:B------:R-:W-:-:S04]  /*2800*/  VIADD R36, R26, 0x140 ;  /* 0x000001401a247836 */ /* 0x000fc80000000000 */
[C---:B------:R-:W-:Y:S02]  /*2810*/  IMAD.U32 R35, R25.reuse, 0x8, R36 ;  /* 0x0000000819237824 */ /* 0x040fe400078e0024 */
[----:B------:R-:W-:Y:S01]  /*2820*/  VIADD R36, R26, 0x180 ;  /* 0x000001801a247836 */ /* 0x000fe20000000000 */
[----:B------:R-:W-:Y:S04]  /*2830*/  STS.64 [R37], R12 ;  /* 0x0000000c25007388 */ /* 0x000fe80000000a00 */
[----:B------:R0:W-:Y:S01]  /*2840*/  STS.64 [R37+0x2100], R14 ;  /* 0x0021000e25007388 */ /* 0x0001e20000000a00 */
[----:B------:R-:W-:-:S03]  /*2850*/  LEA R38, R25, R36, 0x3 ;  /* 0x0000002419267211 */ /* 0x000fc600078e18ff */
[----:B0-----:R-:W4:Y:S04]  /*2860*/  LDL.128 R12, [R34+0xc0] ;  /* 0x0000c000220c7983 */ /* 0x001f280000100c00 */
[----:B---3--:R-:W-:Y:S04]  /*2870*/  STS.64 [R37+0x20], R4 ;  /* 0x0000200425007388 */ /* 0x008fe80000000a00 */
[----:B------:R0:W-:Y:S04]  /*2880*/  STS.64 [R37+0x2120], R6 ;  /* 0x0021200625007388 */ /* 0x0001e80000000a00 */
[----:B0-----:R-:W3:Y:S04]  /*2890*/  LDL.128 R4, [R34+0xe0] ;  /* 0x0000e00022047983 */ /* 0x001ee80000100c00 */
[----:B--2---:R-:W-:Y:S04]  /*28a0*/  STS.64 [R35], R8 ;  /* 0x0000000823007388 */ /* 0x004fe80000000a00 */
[----:B------:R0:W-:Y:S04]  /*28b0*/  STS.64 [R35+0x2100], R10 ;  /* 0x0021000a23007388 */ /* 0x0001e80000000a00 */
[----:B-----5:R-:W-:Y:S04]  /*28c0*/  STS.64 [R35+0x20], R20 ;  /* 0x0000201423007388 */ /* 0x020fe80000000a00 */
[----:B------:R2:W-:Y:S04]  /*28d0*/  STS.64 [R35+0x2120], R22 ;  /* 0x0021201623007388 */ /* 0x0005e80000000a00 */
[----:B0-----:R-:W5:Y:S04]  /*28e0*/  LDL.128 R8, [R34+0xf0] ;  /* 0x0000f00022087983 */ /* 0x001f680000100c00 */
[----:B----4-:R-:W-:Y:S04]  /*28f0*/  STS.64 [R38+0x20], R16 ;  /* 0x0000201026007388 */ /* 0x010fe80000000a00 */
[----:B------:R0:W-:Y:S01]  /*2900*/  STS.64 [R38+0x2120], R18 ;  /* 0x0021201226007388 */ /* 0x0001e20000000a00 */
[----:B------:R-:W-:-:S03]  /*2910*/  VIADD R36, R26, 0x1c0 ;  /* 0x000001c01a247836 */ /* 0x000fc60000000000 */
[----:B--2---:R-:W2:Y:S04]  /*2920*/  LDL.128 R20, [R34+0x120] ;  /* 0x0001200022147983 */ /* 0x004ea80000100c00 */
[----:B0-----:R-:W4:Y:S01]  /*2930*/  LDL.128 R16, [R34+0x110] ;  /* 0x0001100022107983 */ /* 0x001f220000100c00 */
[C---:B------:R-:W-:Y:S02]  /*2940*/  IMAD.U32 R37, R25.reuse, 0x8, R36 ;  /* 0x0000000819257824 */ /* 0x040fe400078e0024 */
[C---:B------:R-:W-:Y:S01]  /*2950*/  VIADD R36, R26.reuse, 0x200 ;  /* 0x000002001a247836 */ /* 0x040fe20000000000 */
[----:B------:R-:W-:Y:S03]  /*2960*/  STS.64 [R38], R12 ;  /* 0x0000000c26007388 */ /* 0x000fe60000000a00 */
[----:B------:R-:W-:Y:S01]  /*2970*/  IMAD.U32 R35, R25, 0x8, R36 ;  /* 0x0000000819237824 */ /* 0x000fe200078e0024 */
[----:B------:R0:W-:Y:S04]  /*2980*/  STS.64 [R38+0x2100], R14 ;  /* 0x0021000e26007388 */ /* 0x0001e80000000a00 */
[----:B0-----:R-:W2:Y:S04]  /*2990*/  LDL.128 R12, [R34+0x100] ;  /* 0x00010000220c7983 */ /* 0x001ea80000100c00 */
[----:B---3--:R-:W-:Y:S04]  /*29a0*/  STS.64 [R37], R4 ;  /* 0x0000000425007388 */ /* 0x008fe80000000a00 */
[----:B------:R0:W-:Y:S04]  /*29b0*/  STS.64 [R37+0x2100], R6 ;  /* 0x0021000625007388 */ /* 0x0001e80000000a00 */
[----:B0-----:R-:W3:Y:S04]  /*29c0*/  LDL.128 R4, [R34+0x130] ;  /* 0x0001300022047983 */ /* 0x001ee80000100c00 */
[----:B-----5:R-:W-:Y:S04]  /*29d0*/  STS.64 [R37+0x20], R8 ;  /* 0x0000200825007388 */ /* 0x020fe80000000a00 */
[----:B------:R0:W-:Y:S04]  /*29e0*/  STS.64 [R37+0x2120], R10 ;  /* 0x0021200a25007388 */ /* 0x0001e80000000a00 */
[----:B0-----:R-:W5:Y:S04]  /*29f0*/  LDL.128 R8, [R34+0x140] ;  /* 0x0001400022087983 */ /* 0x001f680000100c00 */
[----:B----4-:R-:W-:Y:S04]  /*2a00*/  STS.64 [R35+0x20], R16 ;  /* 0x0000201023007388 */ /* 0x010fe80000000a00 */
[----:B------:R0:W-:Y:S04]  /*2a10*/  STS.64 [R35+0x2120], R18 ;  /* 0x0021201223007388 */ /* 0x0001e80000000a00 */
[----:B0-----:R-:W4:Y:S01]  /*2a20*/  LDL.128 R16, [R34+0x150] ;  /* 0x0001500022107983 */ /* 0x001f220000100c00 */
[C---:B------:R-:W-:Y:S01]  /*2a30*/  IADD3 R36, PT, PT, R26.reuse, 0x240, RZ ;  /* 0x000002401a247810 */ /* 0x040fe20007ffe0ff */
[----:B------:R-:W-:-:S04]  /*2a40*/  VIADD R38, R26, 0x280 ;  /* 0x000002801a267836 */ /* 0x000fc80000000000 */
[C---:B------:R-:W-:Y:S01]  /*2a50*/  IMAD.U32 R36, R25.reuse, 0x8, R36 ;  /* 0x0000000819247824 */ /* 0x040fe200078e0024 */
[----:B--2---:R-:W-:Y:S01]  /*2a60*/  STS.64 [R35], R12 ;  /* 0x0000000c23007388 */ /* 0x004fe20000000a00 */
[----:B------:R-:W-:-:S03]  /*2a70*/  IMAD.U32 R39, R25, 0x8, R38 ;  /* 0x0000000819277824 */ /* 0x000fc600078e0026 */
[----:B------:R0:W-:Y:S04]  /*2a80*/  STS.64 [R35+0x2100], R14 ;  /* 0x0021000e23007388 */ /* 0x0001e80000000a00 */
[----:B------:R-:W-:Y:S04]  /*2a90*/  STS.64 [R36], R20 ;  /* 0x0000001424007388 */ /* 0x000fe80000000a00 */
[----:B------:R2:W-:Y:S04]  /*2aa0*/  STS.64 [R36+0x2100], R22 ;  /* 0x0021001624007388 */ /* 0x0005e80000000a00 */
[----:B0-----:R-:W4:Y:S04]  /*2ab0*/  LDL.128 R12, [R34+0x160] ;  /* 0x00016000220c7983 */ /* 0x001f280000100c00 */
[----:B--2---:R-:W2:Y:S04]  /*2ac0*/  LDL.128 R20, [R34+0x190] ;  /* 0x0001900022147983 */ /* 0x004ea80000100c00 */
[----:B---3--:R-:W-:Y:S04]  /*2ad0*/  STS.64 [R36+0x20], R4 ;  /* 0x0000200424007388 */ /* 0x008fe80000000a00 */
[----:B------:R0:W-:Y:S04]  /*2ae0*/  STS.64 [R36+0x2120], R6 ;  /* 0x0021200624007388 */ /* 0x0001e80000000a00 */
[----:B0-----:R-:W3:Y:S04]  /*2af0*/  LDL.128 R4, [R34+0x170] ;  /* 0x0001700022047983 */ /* 0x001ee80000100c00 */
[----:B-----5:R-:W-:Y:S04]  /*2b00*/  STS.64 [R39], R8 ;  /* 0x0000000827007388 */ /* 0x020fe80000000a00 */
[----:B------:R0:W-:Y:S04]  /*2b10*/  STS.64 [R39+0x2100], R10 ;  /* 0x0021000a27007388 */ /* 0x0001e80000000a00 */
[----:B0-----:R-:W5:Y:S04]  /*2b20*/  LDL.128 R8, [R34+0x180] ;  /* 0x0001800022087983 */ /* 0x001f680000100c00 */
[----:B----4-:R-:W-:Y:S04]  /*2b30*/  STS.64 [R39+0x20], R16 ;  /* 0x0000201027007388 */ /* 0x010fe80000000a00 */
[----:B------:R0:W-:Y:S04]  /*2b40*/  STS.64 [R39+0x2120], R18 ;  /* 0x0021201227007388 */ /* 0x0001e80000000a00 */
[----:B0-----:R-:W4:Y:S01]  /*2b50*/  LDL.128 R16, [R34+0x1a0] ;  /* 0x0001a00022107983 */ /* 0x001f220000100c00 */
[----:B------:R-:W-:-:S02]  /*2b60*/  VIADD R38, R26, 0x2c0 ;  /* 0x000002c01a267836 */ /* 0x000fc40000000000 */
[----:B------:R-:W-:-:S03]  /*2b70*/  VIADD R36, R26, 0x300 ;  /* 0x000003001a247836 */ /* 0x000fc60000000000 */
[C---:B------:R-:W-:Y:S01]  /*2b80*/  LEA R35, R25.reuse, R38, 0x3 ;  /* 0x0000002619237211 */ /* 0x040fe200078e18ff */
[C---:B------:R-:W-:Y:S02]  /*2b90*/  IMAD.U32 R37, R25.reuse, 0x8, R36 ;  /* 0x0000000819257824 */ /* 0x040fe400078e0024 */
[----:B------:R-:W-:Y:S02]  /*2ba0*/  VIADD R36, R26, 0x340 ;  /* 0x000003401a247836 */ /* 0x000fe40000000000 */
[----:B------:R-:W-:Y:S04]  /*2bb0*/  STS.64 [R35], R12 ;  /* 0x0000000c23007388 */ /* 0x000fe80000000a00 */
[----:B------:R0:W-:Y:S04]  /*2bc0*/  STS.64 [R35+0x2100], R14 ;  /* 0x0021000e23007388 */ /* 0x0001e80000000a00 */
[----:B0-----:R-:W4:Y:S04]  /*2bd0*/  LDL.128 R12, [R34+0x1c0] ;  /* 0x0001c000220c7983 */ /* 0x001f280000100c00 */
[----:B---3--:R-:W-:Y:S04]  /*2be0*/  STS.64 [R35+0x20], R4 ;  /* 0x0000200423007388 */ /* 0x008fe80000000a00 */
[----:B------:R0:W-:Y:S04]  /*2bf0*/  STS.64 [R35+0x2120], R6 ;  /* 0x0021200623007388 */ /* 0x0001e80000000a00 */
[----:B--2---:R-:W-:Y:S04]  /*2c00*/  STS.64 [R37+0x20], R20 ;  /* 0x0000201425007388 */ /* 0x004fe80000000a00 */
[----:B------:R2:W-:Y:S01]  /*2c10*/  STS.64 [R37+0x2120], R22 ;  /* 0x0021201625007388 */ /* 0x0005e20000000a00 */
[----:B0-----:R-:W-:-:S03]  /*2c20*/  IMAD.U32 R35, R25, 0x8, R36 ;  /* 0x0000000819237824 */ /* 0x001fc600078e0024 */
[----:B------:R-:W3:Y:S04]  /*2c30*/  LDL.128 R4, [R34+0x1b0] ;  /* 0x0001b00022047983 */ /* 0x000ee80000100c00 */
[----:B-----5:R-:W-:Y:S04]  /*2c40*/  STS.64 [R37], R8 ;  /* 0x0000000825007388 */ /* 0x020fe80000000a00 */
[----:B------:R0:W-:Y:S04]  /*2c50*/  STS.64 [R37+0x2100], R10 ;  /* 0x0021000a25007388 */ /* 0x0001e80000000a00 */
[----:B--2---:R-:W2:Y:S04]  /*2c60*/  LDL.128 R20, [R34+0x1f0] ;  /* 0x0001f00022147983 */ /* 0x004ea80000100c00 */
[----:B0-----:R-:W5:Y:S04]  /*2c70*/  LDL.128 R8, [R34+0x1d0] ;  /* 0x0001d00022087983 */ /* 0x001f680000100c00 */
[----:B----4-:R-:W-:Y:S04]  /*2c80*/  STS.64 [R35], R16 ;  /* 0x0000001023007388 */ /* 0x010fe80000000a00 */
[----:B------:R0:W-:Y:S04]  /*2c90*/  STS.64 [R35+0x2100], R18 ;  /* 0x0021001223007388 */ /* 0x0001e80000000a00 */
[----:B0-----:R-:W4:Y:S01]  /*2ca0*/  LDL.128 R16, [R34+0x1e0] ;  /* 0x0001e00022107983 */ /* 0x001f220000100c00 */
[C---:B------:R-:W-:Y:S01]  /*2cb0*/  IADD3 R36, PT, PT, R26.reuse, 0x380, RZ ;  /* 0x000003801a247810 */ /* 0x040fe20007ffe0ff */
[----:B------:R-:W-:-:S04]  /*2cc0*/  VIADD R26, R26, 0x3c0 ;  /* 0x000003c01a1a7836 */ /* 0x000fc80000000000 */
[C---:B------:R-:W-:Y:S02]  /*2cd0*/  IMAD.U32 R36, R25.reuse, 0x8, R36 ;  /* 0x0000000819247824 */ /* 0x040fe400078e0024 */
[----:B------:R-:W-:Y:S02]  /*2ce0*/  IMAD.U32 R26, R25, 0x8, R26 ;  /* 0x00000008191a7824 */ /* 0x000fe400078e001a */
[----:B------:R-:W-:-:S05]  /*2cf0*/  VIADD R27, R27, 0x10 ;  /* 0x000000101b1b7836 */ /* 0x000fca0000000000 */
[----:B------:R-:W-:Y:S01]  /*2d00*/  ISETP.NE.AND P0, PT, R27, R31, PT ;  /* 0x0000001f1b00720c */ /* 0x000fe20003f05270 */
[----:B------:R-:W-:Y:S05]  /*2d10*/  WARPSYNC.ALL ;  /* 0x0000000000007948 */ /* 0x000fea0003800000 */
[----:B---3--:R0:W-:Y:S04]  /*2d20*/  STS.64 [R35+0x20], R4 ;  /* 0x0000200423007388 */ /* 0x0081e80000000a00 */
[----:B------:R0:W-:Y:S04]  /*2d30*/  STS.64 [R35+0x2120], R6 ;  /* 0x0021200623007388 */ /* 0x0001e80000000a00 */
[----:B------:R0:W-:Y:S04]  /*2d40*/  STS.64 [R36], R12 ;  /* 0x0000000c24007388 */ /* 0x0001e80000000a00 */
[----:B------:R0:W-:Y:S04]  /*2d50*/  STS.64 [R36+0x2100], R14 ;  /* 0x0021000e24007388 */ /* 0x0001e80000000a00 */
[----:B-----5:R0:W-:Y:S04]  /*2d60*/  STS.64 [R36+0x20], R8 ;  /* 0x0000200824007388 */ /* 0x0201e80000000a00 */
[----:B------:R0:W-:Y:S04]  /*2d70*/  STS.64 [R36+0x2120], R10 ;  /* 0x0021200a24007388 */ /* 0x0001e80000000a00 */
[----:B--2---:R0:W-:Y:S04]  /*2d80*/  STS.64 [R26+0x20], R20 ;  /* 0x000020141a007388 */ /* 0x0041e80000000a00 */
[----:B------:R0:W-:Y:S04]  /*2d90*/  STS.64 [R26+0x2120], R22 ;  /* 0x002120161a007388 */ /* 0x0001e80000000a00 */
[----:B----4-:R0:W-:Y:S04]  /*2da0*/  STS.64 [R26], R16 ;  /* 0x000000101a007388 */ /* 0x0101e80000000a00 */
[----:B------:R0:W-:Y:S01]  /*2db0*/  STS.64 [R26+0x2100], R18 ;  /* 0x002100121a007388 */ /* 0x0001e20000000a00 */
[----:B------:R-:W-:Y:S05]  /*2dc0*/  @P0 BRA `(.L_x_21) ;  /* 0xfffffff400c80947 */ /* 0x000fea000383ffff */
.L_x_20:
[----:B------:R-:W-:Y:S05]  /*2dd0*/  @!P1 BRA `(.L_x_19) ;  /* 0x0000000800689947 */ /* 0x000fea0003800000 */
[----:B------:R-:W-:Y:S02]  /*2de0*/  ISETP.GE.U32.AND P0, PT, R33, 0x8, PT ;  /* 0x000000082100780c */ /* 0x000fe40003f06070 */
[----:B------:R-:W-:-:S04]  /*2df0*/  LOP3.LUT R25, R24, 0x7, RZ, 0xc0, !PT ;  /* 0x0000000718197812 */ /* 0x000fc800078ec0ff */
[----:B------:R-:W-:-:S07]  /*2e00*/  ISETP.NE.AND P1, PT, R25, RZ, PT ;  /* 0x000000ff1900720c */ /* 0x000fce0003f25270 */
[----:B------:R-:W-:Y:S06]  /*2e10*/  @!P0 BRA `(.L_x_22) ;  /* 0x0000000400308947 */ /* 0x000fec0003800000 */
[----:B------:R-:W-:-:S05]  /*2e20*/  LEA R33, R31, R0, 0x5 ;  /* 0x000000001f217211 */ /* 0x000fca00078e28ff */
[----:B0-----:R-:W2:Y:S01]  /*2e30*/  LDL.128 R12, [R33] ;  /* 0x00000000210c7983 */ /* 0x001ea20000100c00 */
[----:B------:R-:W0:Y:S01]  /*2e40*/  S2UR UR6, SR_CgaCtaId ;  /* 0x00000000000679c3 */ /* 0x000e220000008800 */
[----:B------:R-:W4:Y:S01]  /*2e50*/  S2R R8, SR_LANEID ;  /* 0x0000000000087919 */ /* 0x000f220000000000 */
[----:B------:R-:W-:Y:S01]  /*2e60*/  UMOV UR4, 0x400 ;  /* 0x0000040000047882 */ /* 0x000fe20000000000 */
[----:B---3--:R-:W-:Y:S01]  /*2e70*/  IMAD.IADD R9, R3, 0x1, R31 ;  /* 0x0000000103097824 */ /* 0x008fe200078e021f */
[----:B------:R-:W3:Y:S03]  /*2e80*/  LDL.128 R4, [R33+0x10] ;  /* 0x0000100021047983 */ /* 0x000ee60000100c00 */
[----:B------:R-:W-:Y:S01]  /*2e90*/  IMAD R27, R9, 0x40, R32 ;  /* 0x00000040091b7824 */ /* 0x000fe200078e0220 */
[----:B------:R-:W5:Y:S01]  /*2ea0*/  LDL.128 R20, [R33+0x40] ;  /* 0x0000400021147983 */ /* 0x000f620000100c00 */
[----:B0-----:R-:W-:-:S06]  /*2eb0*/  ULEA UR4, UR6, UR4, 0x18 ;  /* 0x0000000406047291 */ /* 0x001fcc000f8ec0ff */
[----:B------:R-:W-:Y:S01]  /*2ec0*/  VIADD R27, R27, UR4 ;  /* 0x000000041b1b7c36 */ /* 0x000fe20008000000 */
[----:B----4-:R-:W-:Y:S02]  /*2ed0*/  SHF.R.U32.HI R26, RZ, 0x2, R8 ;  /* 0x00000002ff1a7819 */ /* 0x010fe40000011608 */
[----:B------:R-:W-:Y:S02]  /*2ee0*/  LOP3.LUT R17, R8, 0x3, RZ, 0xc0, !PT ;  /* 0x0000000308117812 */ /* 0x000fe400078ec0ff */
[----:B------:R-:W4:Y:S03]  /*2ef0*/  LDL.128 R8, [R33+0x20] ;  /* 0x0000200021087983 */ /* 0x000f260000100c00 */
[----:B------:R-:W-:Y:S02]  /*2f00*/  IMAD R26, R26, 0x84, R17 ;  /* 0x000000841a1a7824 */ /* 0x000fe400078e0211 */
[----:B------:R-:W5:Y:S02]  /*2f10*/  LDL.128 R16, [R33+0x30] ;  /* 0x0000300021107983 */ /* 0x000f640000100c00 */
[----:B------:R-:W-:-:S05]  /*2f20*/  IMAD.U32 R35, R26, 0x8, R27 ;  /* 0x000000081a237824 */ /* 0x000fca00078e001b */
[----:B--2---:R-:W-:Y:S04]  /*2f30*/  STS.64 [R35], R12 ;  /* 0x0000000c23007388 */ /* 0x004fe80000000a00 */
[----:B------:R0:W-:Y:S04]  /*2f40*/  STS.64 [R35+0x2100], R14 ;  /* 0x0021000e23007388 */ /* 0x0001e80000000a00 */
[----:B0-----:R-:W2:Y:S01]  /*2f50*/  LDL.128 R12, [R33+0x50] ;  /* 0x00005000210c7983 */ /* 0x001ea20000100c00 */
[----:B------:R-:W-:-:S05]  /*2f60*/  IADD3 R37, PT, PT, R27, 0x40, RZ ;  /* 0x000000401b257810 */ /* 0x000fca0007ffe0ff */
[C---:B------:R-:W-:Y:S02]  /*2f70*/  IMAD.U32 R34, R26.reuse, 0x8, R37 ;  /* 0x000000081a227824 */ /* 0x040fe400078e0025 */
[C---:B------:R-:W-:Y:S01]  /*2f80*/  VIADD R37, R27.reuse, 0x80 ;  /* 0x000000801b257836 */ /* 0x040fe20000000000 */
[----:B---3--:R-:W-:Y:S04]  /*2f90*/  STS.64 [R35+0x20], R4 ;  /* 0x0000200423007388 */ /* 0x008fe80000000a00 */
[----:B------:R0:W-:Y:S02]  /*2fa0*/  STS.64 [R35+0x2120], R6 ;  /* 0x0021200623007388 */ /* 0x0001e40000000a00 */
[----:B0-----:R-:W-:Y:S02]  /*2fb0*/  IMAD.U32 R35, R26, 0x8, R37 ;  /* 0x000000081a237824 */ /* 0x001fe400078e0025 */
[----:B----4-:R-:W-:Y:S04]  /*2fc0*/  STS.64 [R34], R8 ;  /* 0x0000000822007388 */ /* 0x010fe80000000a00 */
[----:B------:R0:W-:Y:S04]  /*2fd0*/  STS.64 [R34+0x2100], R10 ;  /* 0x0021000a22007388 */ /* 0x0001e80000000a00 */
[----:B-----5:R-:W-:Y:S04]  /*2fe0*/  STS.64 [R34+0x20], R16 ;  /* 0x0000201022007388 */ /* 0x020fe80000000a00 */
[----:B------:R3:W-:Y:S04]  /*2ff0*/  STS.64 [R34+0x2120], R18 ;  /* 0x0021201222007388 */ /* 0x0007e80000000a00 */
[----:B------:R-:W4:Y:S04]  /*3000*/  LDL.128 R4, [R33+0x60] ;  /* 0x0000600021047983 */ /* 0x000f280000100c00 */
[----:B0-----:R-:W5:Y:S04]  /*3010*/  LDL.128 R8, [R33+0x70] ;  /* 0x0000700021087983 */ /* 0x001f680000100c00 */
[----:B------:R-:W-:Y:S04]  /*3020*/  STS.64 [R35], R20 ;  /* 0x0000001423007388 */ /* 0x000fe80000000a00 */
[----:B------:R0:W-:Y:S04]  /*3030*/  STS.64 [R35+0x2100], R22 ;  /* 0x0021001623007388 */ /* 0x0001e80000000a00 */
[----:B---3--:R-:W3:Y:S04]  /*3040*/  LDL.128 R16, [R33+0x80] ;  /* 0x0000800021107983 */ /* 0x008ee80000100c00 */
[----:B0-----:R-:W3:Y:S04]  /*3050*/  LDL.128 R20, [R33+0x90] ;  /* 0x0000900021147983 */ /* 0x001ee80000100c00 */
[----:B--2---:R-:W-:Y:S04]  /*3060*/  STS.64 [R35+0x20], R12 ;  /* 0x0000200c23007388 */ /* 0x004fe80000000a00 */
[----:B------:R0:W-:Y:S04]  /*3070*/  STS.64 [R35+0x2120], R14 ;  /* 0x0021200e23007388 */ /* 0x0001e80000000a00 */
[----:B0-----:R-:W2:Y:S01]  /*3080*/  LDL.128 R12, [R33+0xa0] ;  /* 0x0000a000210c7983 */ /* 0x001ea20000100c00 */
[----:B------:R-:W-:-:S02]  /*3090*/  VIADD R37, R27, 0xc0 ;  /* 0x000000c01b257836 */ /* 0x000fc40000000000 */
[----:B------:R-:W-:-:S03]  /*30a0*/  VIADD R35, R27, 0x140 ;  /* 0x000001401b237836 */ /* 0x000fc60000000000 */
[C---:B------:R-:W-:Y:S01]  /*30b0*/  LEA R36, R26.reuse, R37, 0x3 ;  /* 0x000000251a247211 */ /* 0x040fe200078e18ff */
[C---:B------:R-:W-:Y:S02]  /*30c0*/  VIADD R37, R27.reuse, 0x100 ;  /* 0x000001001b257836 */ /* 0x040fe40000000000 */
[C---:B------:R-:W-:Y:S02]  /*30d0*/  IMAD.U32 R34, R26.reuse, 0x8, R35 ;  /* 0x000000081a227824 */ /* 0x040fe400078e0023 */
[----:B------:R-:W-:Y:S01]  /*30e0*/  IMAD.U32 R37, R26, 0x8, R37 ;  /* 0x000000081a257824 */ /* 0x000fe200078e0025 */
[----:B----4-:R-:W-:Y:S04]  /*30f0*/  STS.64 [R36], R4 ;  /* 0x0000000424007388 */ /* 0x010fe80000000a00 */
[----:B------:R0:W-:Y:S04]  /*3100*/  STS.64 [R36+0x2100], R6 ;  /* 0x0021000624007388 */ /* 0x0001e80000000a00 */
[----:B-----5:R-:W-:Y:S04]  /*3110*/  STS.64 [R36+0x20], R8 ;  /* 0x0000200824007388 */ /* 0x020fe80000000a00 */
[----:B------:R-:W-:Y:S04]  /*3120*/  STS.64 [R36+0x2120], R10 ;  /* 0x0021200a24007388 */ /* 0x000fe80000000a00 */
[----:B0-----:R-:W4:Y:S04]  /*3130*/  LDL.128 R4, [R33+0xb0] ;  /* 0x0000b00021047983 */ /* 0x001f280000100c00 */
[----:B---3--:R-:W-:Y:S04]  /*3140*/  STS.64 [R37], R16 ;  /* 0x0000001025007388 */ /* 0x008fe80000000a00 */
[----:B------:R0:W-:Y:S04]  /*3150*/  STS.64 [R37+0x2100], R18 ;  /* 0x0021001225007388 */ /* 0x0001e80000000a00 */
[----:B------:R-:W-:Y:S04]  /*3160*/  STS.64 [R37+0x20], R20 ;  /* 0x0000201425007388 */ /* 0x000fe80000000a00 */
[----:B------:R3:W-:Y:S04]  /*3170*/  STS.64 [R37+0x2120], R22 ;  /* 0x0021201625007388 */ /* 0x0007e80000000a00 */
[----:B0-----:R-:W5:Y:S04]  /*3180*/  LDL.128 R16, [R33+0xc0] ;  /* 0x0000c00021107983 */ /* 0x001f680000100c00 */
[----:B------:R-:W5:Y:S04]  /*3190*/  LDL.128 R8, [R33+0xd0] ;  /* 0x0000d00021087983 */ /* 0x000f680000100c00 */
[----:B---3--:R-:W3:Y:S04]  /*31a0*/  LDL.128 R20, [R33+0xf0] ;  /* 0x0000f00021147983 */ /* 0x008ee80000100c00 */
[----:B--2---:R-:W-:Y:S04]  /*31b0*/  STS.64 [R34], R12 ;  /* 0x0000000c22007388 */ /* 0x004fe80000000a00 */
[----:B------:R0:W-:Y:S04]  /*31c0*/  STS.64 [R34+0x2100], R14 ;  /* 0x0021000e22007388 */ /* 0x0001e80000000a00 */
[----:B0-----:R-:W2:Y:S01]  /*31d0*/  LDL.128 R12, [R33+0xe0] ;  /* 0x0000e000210c7983 */ /* 0x001ea20000100c00 */
[C---:B------:R-:W-:Y:S01]  /*31e0*/  IADD3 R35, PT, PT, R27.reuse, 0x180, RZ ;  /* 0x000001801b237810 */ /* 0x040fe20007ffe0ff */
[----:B------:R-:W-:-:S04]  /*31f0*/  VIADD R27, R27, 0x1c0 ;  /* 0x000001c01b1b7836 */ /* 0x000fc80000000000 */
[C---:B------:R-:W-:Y:S02]  /*3200*/  IMAD.U32 R35, R26.reuse, 0x8, R35 ;  /* 0x000000081a237824 */ /* 0x040fe400078e0023 */
[----:B------:R-:W-:Y:S01]  /*3210*/  IMAD.U32 R27, R26, 0x8, R27 ;  /* 0x000000081a1b7824 */ /* 0x000fe200078e001b */
[----:B----4-:R4:W-:Y:S04]  /*3220*/  STS.64 [R34+0x20], R4 ;  /* 0x0000200422007388 */ /* 0x0109e80000000a00 */
[----:B------:R4:W-:Y:S04]  /*3230*/  STS.64 [R34+0x2120], R6 ;  /* 0x0021200622007388 */ /* 0x0009e80000000a00 */
[----:B-----5:R4:W-:Y:S04]  /*3240*/  STS.64 [R35], R16 ;  /* 0x0000001023007388 */ /* 0x0209e80000000a00 */
[----:B------:R4:W-:Y:S04]  /*3250*/  STS.64 [R35+0x2100], R18 ;  /* 0x0021001223007388 */ /* 0x0009e80000000a00 */
[----:B------:R4:W-:Y:S04]  /*3260*/  STS.64 [R35+0x20], R8 ;  /* 0x0000200823007388 */ /* 0x0009e80000000a00 */
[----:B------:R4:W-:Y:S04]  /*3270*/  STS.64 [R35+0x2120], R10 ;  /* 0x0021200a23007388 */ /* 0x0009e80000000a00 */
[----:B---3--:R4:W-:Y:S04]  /*3280*/  STS.64 [R27+0x20], R20 ;  /* 0x000020141b007388 */ /* 0x0089e80000000a00 */
[----:B------:R4:W-:Y:S01]  /*3290*/  STS.64 [R27+0x2120], R22 ;  /* 0x002120161b007388 */ /* 0x0009e20000000a00 */
[----:B------:R-:W-:Y:S05]  /*32a0*/  WARPSYNC.ALL ;  /* 0x0000000000007948 */ /* 0x000fea0003800000 */
[----:B------:R-:W-:Y:S01]  /*32b0*/  VIADD R31, R31, 0x8 ;  /* 0x000000081f1f7836 */ /* 0x000fe20000000000 */
[----:B--2---:R4:W-:Y:S04]  /*32c0*/  STS.64 [R27], R12 ;  /* 0x0000000c1b007388 */ /* 0x0049e80000000a00 */
[----:B------:R4:W-:Y:S02]  /*32d0*/  STS.64 [R27+0x2100], R14 ;  /* 0x0021000e1b007388 */ /* 0x0009e40000000a00 */
.L_x_22:
[----:B------:R-:W-:Y:S05]  /*32e0*/  @!P1 BRA `(.L_x_19) ;  /* 0x0000000400249947 */ /* 0x000fea0003800000 */
[----:B------:R-:W-:Y:S02]  /*32f0*/  ISETP.GE.U32.AND P0, PT, R25, 0x4, PT ;  /* 0x000000041900780c */ /* 0x000fe40003f06070 */
[----:B------:R-:W-:-:S04]  /*3300*/  LOP3.LUT R33, R24, 0x3, RZ, 0xc0, !PT ;  /* 0x0000000318217812 */ /* 0x000fc800078ec0ff */
[----:B------:R-:W-:-:S07]  /*3310*/  ISETP.NE.AND P1, PT, R33, RZ, PT ;  /* 0x000000ff2100720c */ /* 0x000fce0003f25270 */
[----:B------:R-:W-:Y:S06]  /*3320*/  @!P0 BRA `(.L_x_23) ;  /* 0x0000000000b08947 */ /* 0x000fec0003800000 */
[----:B------:R-:W-:-:S05]  /*3330*/  LEA R24, R31, R0, 0x5 ;  /* 0x000000001f187211 */ /* 0x000fca00078e28ff */
[----:B0---4-:R-:W2:Y:S04]  /*3340*/  LDL.128 R12, [R24] ;  /* 0x00000000180c7983 */ /* 0x011ea80000100c00 */
[----:B------:R-:W4:Y:S01]  /*3350*/  LDL.128 R16, [R24+0x10] ;  /* 0x0000100018107983 */ /* 0x000f220000100c00 */
[----:B------:R-:W0:Y:S01]  /*3360*/  S2R R8, SR_LANEID ;  /* 0x0000000000087919 */ /* 0x000e220000000000 */
[----:B------:R-:W5:Y:S01]  /*3370*/  S2UR UR6, SR_CgaCtaId ;  /* 0x00000000000679c3 */ /* 0x000f620000008800 */
[----:B------:R-:W-:Y:S01]  /*3380*/  UMOV UR4, 0x400 ;  /* 0x0000040000047882 */ /* 0x000fe20000000000 */
[----:B---3--:R-:W-:Y:S01]  /*3390*/  IMAD.IADD R9, R3, 0x1, R31 ;  /* 0x0000000103097824 */ /* 0x008fe200078e021f */
[----:B------:R-:W3:Y:S03]  /*33a0*/  LDL.128 R4, [R24+0x20] ;  /* 0x0000200018047983 */ /* 0x000ee60000100c00 */
[----:B------:R-:W-:Y:S01]  /*33b0*/  IMAD R9, R9, 0x40, R32 ;  /* 0x0000004009097824 */ /* 0x000fe200078e0220 */
[----:B-----5:R-:W-:-:S06]  /*33c0*/  ULEA UR4, UR6, UR4, 0x18 ;  /* 0x0000000406047291 */ /* 0x020fcc000f8ec0ff */
[----:B------:R-:W-:Y:S01]  /*33d0*/  VIADD R35, R9, UR4 ;  /* 0x0000000409237c36 */ /* 0x000fe20008000000 */
[----:B0-----:R-:W-:Y:S02]  /*33e0*/  SHF.R.U32.HI R34, RZ, 0x2, R8 ;  /* 0x00000002ff227819 */ /* 0x001fe40000011608 */
[----:B------:R-:W-:-:S05]  /*33f0*/  LOP3.LUT R11, R8, 0x3, RZ, 0xc0, !PT ;  /* 0x00000003080b7812 */ /* 0x000fca00078ec0ff */
[----:B------:R-:W-:Y:S01]  /*3400*/  IMAD R34, R34, 0x84, R11 ;  /* 0x0000008422227824 */ /* 0x000fe200078e020b */
[C---:B------:R-:W-:Y:S01]  /*3410*/  IADD3 R21, PT, PT, R35.reuse, 0x40, RZ ;  /* 0x0000004023157810 */ /* 0x040fe20007ffe0ff */
[----:B------:R-:W5:Y:S02]  /*3420*/  LDL.128 R8, [R24+0x30] ;  /* 0x0000300018087983 */ /* 0x000f640000100c00 */
[C---:B------:R-:W-:Y:S02]  /*3430*/  IMAD.U32 R37, R34.reuse, 0x8, R35 ;  /* 0x0000000822257824 */ /* 0x040fe400078e0023 */
[----:B------:R-:W-:Y:S02]  /*3440*/  IMAD.U32 R36, R34, 0x8, R21 ;  /* 0x0000000822247824 */ /* 0x000fe400078e0015 */
[----:B------:R-:W5:Y:S04]  /*3450*/  LDL.128 R20, [R24+0x60] ;  /* 0x0000600018147983 */ /* 0x000f680000100c00 */
[----:B--2---:R-:W-:Y:S04]  /*3460*/  STS.64 [R37], R12 ;  /* 0x0000000c25007388 */ /* 0x004fe80000000a00 */
[----:B------:R0:W-:Y:S04]  /*3470*/  STS.64 [R37+0x2100], R14 ;  /* 0x0021000e25007388 */ /* 0x0001e80000000a00 */
[----:B----4-:R-:W-:Y:S04]  /*3480*/  STS.64 [R37+0x20], R16 ;  /* 0x0000201025007388 */ /* 0x010fe80000000a00 */
[----:B------:R2:W-:Y:S04]  /*3490*/  STS.64 [R37+0x2120], R18 ;  /* 0x0021201225007388 */ /* 0x0005e80000000a00 */
[----:B0-----:R-:W4:Y:S04]  /*34a0*/  LDL.128 R12, [R24+0x40] ;  /* 0x00004000180c7983 */ /* 0x001f280000100c00 */
[----:B--2---:R-:W2:Y:S01]  /*34b0*/  LDL.128 R16, [R24+0x50] ;  /* 0x0000500018107983 */ /* 0x004ea20000100c00 */
[----:B------:R-:W-:-:S03]  /*34c0*/  VIADD R39, R35, 0x80 ;  /* 0x0000008023277836 */ /* 0x000fc60000000000 */
[----:B---3--:R0:W-:Y:S04]  /*34d0*/  STS.64 [R36], R4 ;  /* 0x0000000424007388 */ /* 0x0081e80000000a00 */
[----:B------:R-:W3:Y:S01]  /*34e0*/  LDL.128 R24, [R24+0x70] ;  /* 0x0000700018187983 */ /* 0x000ee20000100c00 */
[----:B------:R-:W-:Y:S02]  /*34f0*/  VIADD R35, R35, 0xc0 ;  /* 0x000000c023237836 */ /* 0x000fe40000000000 */
[----:B------:R-:W-:-:S03]  /*3500*/  IMAD.U32 R39, R34, 0x8, R39 ;  /* 0x0000000822277824 */ /* 0x000fc600078e0027 */
[----:B------:R-:W-:Y:S01]  /*3510*/  LEA R35, R34, R35, 0x3 ;  /* 0x0000002322237211 */ /* 0x000fe200078e18ff */
[----:B------:R0:W-:Y:S04]  /*3520*/  STS.64 [R36+0x2100], R6 ;  /* 0x0021000624007388 */ /* 0x0001e80000000a00 */
[----:B-----5:R0:W-:Y:S04]  /*3530*/  STS.64 [R36+0x20], R8 ;  /* 0x0000200824007388 */ /* 0x0201e80000000a00 */
[----:B------:R0:W-:Y:S01]  /*3540*/  STS.64 [R36+0x2120], R10 ;  /* 0x0021200a24007388 */ /* 0x0001e20000000a00 */
[----:B------:R-:W-:Y:S05]  /*3550*/  WARPSYNC.ALL ;  /* 0x0000000000007948 */ /* 0x000fea0003800000 */
[----:B------:R-:W-:Y:S01]  /*3560*/  VIADD R31, R31, 0x4 ;  /* 0x000000041f1f7836 */ /* 0x000fe20000000000 */
[----:B----4-:R0:W-:Y:S04]  /*3570*/  STS.64 [R39], R12 ;  /* 0x0000000c27007388 */ /* 0x0101e80000000a00 */
[----:B------:R0:W-:Y:S04]  /*3580*/  STS.64 [R39+0x2100], R14 ;  /* 0x0021000e27007388 */ /* 0x0001e80000000a00 */
[----:B--2---:R0:W-:Y:S04]  /*3590*/  STS.64 [R39+0x20], R16 ;  /* 0x0000201027007388 */ /* 0x0041e80000000a00 */
[----:B------:R0:W-:Y:S04]  /*35a0*/  STS.64 [R39+0x2120], R18 ;  /* 0x0021201227007388 */ /* 0x0001e80000000a00 */
[----:B------:R0:W-:Y:S04]  /*35b0*/  STS.64 [R35], R20 ;  /* 0x0000001423007388 */ /* 0x0001e80000000a00 */
[----:B------:R0:W-:Y:S04]  /*35c0*/  STS.64 [R35+0x2100], R22 ;  /* 0x0021001623007388 */ /* 0x0001e80000000a00 */
[----:B---3--:R0:W-:Y:S04]  /*35d0*/  STS.64 [R35+0x20], R24 ;  /* 0x0000201823007388 */ /* 0x0081e80000000a00 */
[----:B------:R0:W-:Y:S02]  /*35e0*/  STS.64 [R35+0x2120], R26 ;  /* 0x0021201a23007388 */ /* 0x0001e40000000a00 */
.L_x_23:
[----:B------:R-:W-:Y:S05]  /*35f0*/  @!P1 BRA `(.L_x_19) ;  /* 0x0000000000609947 */ /* 0x000fea0003800000 */
[----:B0---4-:R-:W0:Y:S01]  /*3600*/  S2R R4, SR_LANEID ;  /* 0x0000000000047919 */ /* 0x011e220000000000 */
[----:B------:R-:W-:Y:S01]  /*3610*/  IMAD.MOV.U32 R12, RZ, RZ, RZ ;  /* 0x000000ffff0c7224 */ /* 0x000fe200078e00ff */
[----:B------:R-:W2:Y:S01]  /*3620*/  S2R R5, SR_CgaCtaId ;  /* 0x0000000000057919 */ /* 0x000ea20000008800 */
[----:B0-----:R-:W-:Y:S02]  /*3630*/  SHF.R.U32.HI R6, RZ, 0x2, R4 ;  /* 0x00000002ff067819 */ /* 0x001fe40000011604 */
[----:B---3--:R-:W-:Y:S02]  /*3640*/  LOP3.LUT R7, R4, 0x3, RZ, 0xc0, !PT ;  /* 0x0000000304077812 */ /* 0x008fe400078ec0ff */
[----:B------:R-:W-:-:S03]  /*3650*/  MOV R4, 0x400 ;  /* 0x0000040000047802 */ /* 0x000fc60000000f00 */
[----:B------:R-:W-:Y:S01]  /*3660*/  IMAD R6, R6, 0x84, R7 ;  /* 0x0000008406067824 */ /* 0x000fe200078e0207 */
[----:B--2---:R-:W-:-:S03]  /*3670*/  LEA R15, R5, R4, 0x18 ;  /* 0x00000004050f7211 */ /* 0x004fc600078ec0ff */
[----:B------:R-:W-:-:S07]  /*3680*/  IMAD.SHL.U32 R16, R6, 0x8, RZ ;  /* 0x0000000806107824 */ /* 0x000fce00078e00ff */
.L_x_24:
[----:B------:R-:W-:-:S05]  /*3690*/  IMAD R14, R31, 0x20, R0 ;  /* 0x000000201f0e7824 */ /* 0x000fca00078e0200 */
[----:B--2---:R-:W2:Y:S04]  /*36a0*/  LDL.128 R4, [R14] ;  /* 0x000000000e047983 */ /* 0x004ea80000100c00 */
[----:B------:R-:W3:Y:S01]  /*36b0*/  LDL.128 R8, [R14+0x10] ;  /* 0x000010000e087983 */ /* 0x000ee20000100c00 */
[----:B------:R-:W-:Y:S01]  /*36c0*/  IADD3 R13, PT, PT, R3, R31, RZ ;  /* 0x0000001f030d7210 */ /* 0x000fe20007ffe0ff */
[----:B------:R-:W-:Y:S01]  /*36d0*/  VIADD R12, R12, 0x1 ;  /* 0x000000010c0c7836 */ /* 0x000fe20000000000 */
[----:B------:R-:W-:Y:S05]  /*36e0*/  WARPSYNC.ALL ;  /* 0x0000000000007948 */ /* 0x000fea0003800000 */
[----:B------:R-:W-:Y:S01]  /*36f0*/  IMAD R13, R13, 0x40, R32 ;  /* 0x000000400d0d7824 */ /* 0x000fe200078e0220 */
[----:B------:R-:W-:Y:S01]  /*3700*/  ISETP.NE.AND P0, PT, R12, R33, PT ;  /* 0x000000210c00720c */ /* 0x000fe20003f05270 */
[----:B------:R-:W-:-:S03]  /*3710*/  VIADD R31, R31, 0x1 ;  /* 0x000000011f1f7836 */ /* 0x000fc60000000000 */
[----:B------:R-:W-:-:S05]  /*3720*/  IADD3 R13, PT, PT, R16, R15, R13 ;  /* 0x0000000f100d7210 */ /* 0x000fca0007ffe00d */
[----:B--2---:R2:W-:Y:S04]  /*3730*/  STS.64 [R13], R4 ;  /* 0x000000040d007388 */ /* 0x0045e80000000a00 */
[----:B------:R2:W-:Y:S04]  /*3740*/  STS.64 [R13+0x2100], R6 ;  /* 0x002100060d007388 */ /* 0x0005e80000000a00 */
[----:B---3--:R2:W-:Y:S04]  /*3750*/  STS.64 [R13+0x20], R8 ;  /* 0x000020080d007388 */ /* 0x0085e80000000a00 */
[----:B------:R2:W-:Y:S01]  /*3760*/  STS.64 [R13+0x2120], R10 ;  /* 0x0021200a0d007388 */ /* 0x0005e20000000a00 */
[----:B------:R-:W-:Y:S05]  /*3770*/  @P0 BRA `(.L_x_24) ;  /* 0xfffffffc00c40947 */ /* 0x000fea000383ffff */
.L_x_19:
[----:B------:R-:W-:Y:S05]  /*3780*/  WARPSYNC.ALL ;  /* 0x0000000000007948 */ /* 0x000fea0003800000 */
[----:B------:R-:W-:Y:S01]  /*3790*/  BAR.SYNC.DEFER_BLOCKING 0x0 ;  /* 0x0000000000007b1d */ /* 0x000fe20000010000 */
[----:B------:R-:W-:-:S13]  /*37a0*/  ISETP.GE.AND P0, PT, R28, 0x1, PT ;  /* 0x000000011c00780c */ /* 0x000fda0003f06270 */
[----:B------:R-:W-:Y:S05]  /*37b0*/  @!P0 EXIT ;  /* 0x000000000000894d */ /* 0x000fea0003800000 */
[----:B------:R-:W5:Y:S01]  /*37c0*/  S2R R3, SR_CgaCtaId ;  /* 0x0000000000037919 */ /* 0x000f620000008800 */
[----:B------:R-:W-:Y:S01]  /*37d0*/  MOV R0, 0x400 ;  /* 0x0000040000007802 */ /* 0x000fe20000000f00 */
[C---:B0-2-4-:R-:W-:Y:S01]  /*37e0*/  IMAD.SHL.U32 R4, R29.reuse, 0x2, RZ ;  /* 0x000000021d047824 */ /* 0x055fe200078e00ff */
[----:B------:R-:W-:Y:S01]  /*37f0*/  LOP3.LUT R20, R29, 0x1f, RZ, 0xc0, !PT ;  /* 0x0000001f1d147812 */ /* 0x000fe200078ec0ff */
[----:B------:R-:W0:Y:S01]  /*3800*/  LDCU UR6, c[0x0][0x360] ;  /* 0x00006c00ff0677ac */ /* 0x000e220008000800 */
[----:B------:R-:W-:Y:S02]  /*3810*/  LOP3.LUT R23, R30, 0x1, RZ, 0xc0, !PT ;  /* 0x000000011e177812 */ /* 0x000fe400078ec0ff */
[C---:B------:R-:W-:Y:S01]  /*3820*/  LOP3.LUT R25, R20.reuse, 0x40, RZ, 0xfc, !PT ;  /* 0x0000004014197812 */ /* 0x040fe200078efcff */
[----:B------:R-:W-:Y:S01]  /*3830*/  UMOV UR4, URZ ;  /* 0x000000ff00047c82 */ /* 0x000fe20008000000 */
[C---:B------:R-:W-:Y:S02]  /*3840*/  LOP3.LUT R24, R20.reuse, 0x60, RZ, 0xfc, !PT ;  /* 0x0000006014187812 */ /* 0x040fe400078efcff */
[----:B------:R-:W-:-:S02]  /*3850*/  LOP3.LUT R26, R20, 0x20, RZ, 0xfc, !PT ;  /* 0x00000020141a7812 */ /* 0x000fc400078efcff */
[----:B---3--:R-:W-:Y:S02]  /*3860*/  LOP3.LUT R7, R4, 0x1e, RZ, 0xc0, !PT ;  /* 0x0000001e04077812 */ /* 0x008fe400078ec0ff */
[----:B------:R-:W-:Y:S02]  /*3870*/  SHF.R.U32.HI R25, RZ, 0x4, R25 ;  /* 0x00000004ff197819 */ /* 0x000fe40000011619 */
[----:B------:R-:W-:Y:S02]  /*3880*/  SHF.R.U32.HI R22, RZ, 0x4, R20 ;  /* 0x00000004ff167819 */ /* 0x000fe40000011614 */
[----:B------:R-:W-:Y:S01]  /*3890*/  SHF.R.U32.HI R24, RZ, 0x4, R24 ;  /* 0x00000004ff187819 */ /* 0x000fe20000011618 */
[--C-:B------:R-:W-:Y:S01]  /*38a0*/  IMAD R33, R25, 0x20, R7.reuse ;  /* 0x0000002019217824 */ /* 0x100fe200078e0207 */
[----:B------:R-:W-:Y:S01]  /*38b0*/  SHF.R.U32.HI R26, RZ, 0x4, R26 ;  /* 0x00000004ff1a7819 */ /* 0x000fe2000001161a */
[----:B------:R-:W-:Y:S01]  /*38c0*/  IMAD R31, R22, 0x20, R7 ;  /* 0x00000020161f7824 */ /* 0x000fe200078e0207 */
[----:B------:R-:W-:-:S02]  /*38d0*/  LEA R32, R24, R7, 0x5 ;  /* 0x0000000718207211 */ /* 0x000fc400078e28ff */
[----:B------:R-:W-:Y:S01]  /*38e0*/  LOP3.LUT R21, R29, 0xf, RZ, 0xc0, !PT ;  /* 0x0000000f1d157812 */ /* 0x000fe200078ec0ff */
[----:B------:R-:W-:Y:S01]  /*38f0*/  IMAD R34, R26, 0x20, R7 ;  /* 0x000000201a227824 */ /* 0x000fe200078e0207 */
[----:B------:R-:W-:Y:S01]  /*3900*/  IADD3 R33, PT, PT, R33, 0xd400, RZ ;  /* 0x0000d40021217810 */ /* 0x000fe20007ffe0ff */
[----:B------:R-:W-:Y:S02]  /*3910*/  VIADD R31, R31, 0xd400 ;  /* 0x0000d4001f1f7836 */ /* 0x000fe40000000000 */
[----:B------:R-:W-:Y:S01]  /*3920*/  VIADD R32, R32, 0xd400 ;  /* 0x0000d40020207836 */ /* 0x000fe20000000000 */
[----:B-----5:R-:W-:Y:S01]  /*3930*/  LEA R0, R3, R0, 0x18 ;  /* 0x0000000003007211 */ /* 0x020fe200078ec0ff */
[----:B------:R-:W-:Y:S01]  /*3940*/  VIADD R34, R34, 0xd400 ;  /* 0x0000d40022227836 */ /* 0x000fe20000000000 */
[----:B------:R-:W-:-:S03]  /*3950*/  SHF.R.U32.HI R3, RZ, 0x5, R29 ;  /* 0x00000005ff037819 */ /* 0x000fc6000001161d */
[--C-:B------:R-:W-:Y:S01]  /*3960*/  IMAD R23, R23, 0x4200, R0.reuse ;  /* 0x0000420017177824 */ /* 0x100fe200078e0200 */
[C---:B------:R-:W-:Y:S01]  /*3970*/  SHF.L.U32 R5, R3.reuse, 0x5, RZ ;  /* 0x0000000503057819 */ /* 0x040fe200000006ff */
[C---:B------:R-:W-:Y:S02]  /*3980*/  IMAD.SHL.U32 R4, R3.reuse, 0x8, RZ ;  /* 0x0000000803047824 */ /* 0x040fe400078e00ff */
[----:B------:R-:W-:Y:S01]  /*3990*/  IMAD R27, R3, 0x200, R0 ;  /* 0x00000200031b7824 */ /* 0x000fe200078e0200 */
[----:B------:R-:W-:Y:S02]  /*39a0*/  LOP3.LUT R5, R5, 0x20, RZ, 0xc0, !PT ;  /* 0x0000002005057812 */ /* 0x000fe400078ec0ff */
[----:B------:R-:W-:Y:S02]  /*39b0*/  LOP3.LUT R4, R4, 0x10, RZ, 0xc0, !PT ;  /* 0x0000001004047812 */ /* 0x000fe400078ec0ff */
[----:B------:R-:W-:-:S03]  /*39c0*/  IADD3 R28, PT, PT, R0, 0x8400, R5 ;  /* 0x00008400001c7810 */ /* 0x000fc60007ffe005 */
[----:B0-----:R-:W-:-:S07]  /*39d0*/  VIADD R30, R4, UR5 ;  /* 0x00000005041e7c36 */ /* 0x001fce0008000000 */
.L_x_43:
[----:B------:R-:W-:Y:S01]  /*39e0*/  ISETP.GE.AND P0, PT, R29, R2, PT ;  /* 0x000000021d00720c */ /* 0x000fe20003f06270 */
[----:B0-----:R-:W0:Y:S01]  /*39f0*/  LDCU UR5, c[0x0][0x384] ;  /* 0x00007080ff0577ac */ /* 0x001e220008000800 */
[----:B------:R-:W-:Y:S01]  /*3a00*/  BSSY.RECONVERGENT B0, `(.L_x_25) ;  /* 0x0000019000007945 */ /* 0x000fe20003800200 */
[----:B--2---:R-:W2:Y:S10]  /*3a10*/  LDCU UR7, c[0x0][0x388] ;  /* 0x00007100ff0777ac */ /* 0x004eb40008000800 */
[----:B---3--:R-:W-:Y:S05]  /*3a20*/  @P0 BRA `(.L_x_26) ;  /* 0x0000000000580947 */ /* 0x008fea0003800000 */
[----:B------:R-:W-:-:S07]  /*3a30*/  IMAD.MOV.U32 R7, RZ, RZ, R29 ;  /* 0x000000ffff077224 */ /* 0x000fce00078e001d */
.L_x_27:
[----:B------:R-:W-:-:S04]  /*3a40*/  SHF.R.S32.HI R4, RZ, 0x1f, R7 ;  /* 0x0000001fff047819 */ /* 0x000fc80000011407 */
[----:B------:R-:W-:-:S04]  /*3a50*/  LEA.HI R4, R4, R7, RZ, 0x5 ;  /* 0x0000000704047211 */ /* 0x000fc800078f28ff */
[----:B---3--:R-:W-:Y:S02]  /*3a60*/  LOP3.LUT R6, R4, 0xffffffe0, RZ, 0xc0, !PT ;  /* 0xffffffe004067812 */ /* 0x008fe400078ec0ff */
[----:B------:R-:W-:-:S03]  /*3a70*/  SHF.R.S32.HI R8, RZ, 0x5, R4 ;  /* 0x00000005ff087819 */ /* 0x000fc60000011404 */
[----:B------:R-:W-:-:S04]  /*3a80*/  IMAD.IADD R11, R7, 0x1, -R6 ;  /* 0x00000001070b7824 */ /* 0x000fc800078e0a06 */
[----:B------:R-:W-:-:S05]  /*3a90*/  VIADD R9, R11, UR4 ;  /* 0x000000040b097c36 */ /* 0x000fca0008000000 */
[----:B0-----:R-:W-:-:S04]  /*3aa0*/  ISETP.GE.AND P0, PT, R9, UR5, PT ;  /* 0x0000000509007c0c */ /* 0x001fc8000bf06270 */
[----:B--2---:R-:W-:-:S13]  /*3ab0*/  ISETP.GE.OR P0, PT, R8, UR7, P0 ;  /* 0x0000000708007c0c */ /* 0x004fda0008706670 */
[----:B------:R-:W0:Y:S01]  /*3ac0*/  @!P0 LDC.64 R4, c[0x0][0x3a0] ;  /* 0x0000e800ff048b82 */ /* 0x000e220000000a00 */
[----:B------:R-:W-:-:S04]  /*3ad0*/  @!P0 IMAD R9, R9, UR7, R8 ;  /* 0x0000000709098c24 */ /* 0x000fc8000f8e0208 */
[----:B0-----:R-:W-:-:S06]  /*3ae0*/  @!P0 IMAD.WIDE R4, R9, 0x2, R4 ;  /* 0x0000000209048825 */ /* 0x001fcc00078e0204 */
[----:B------:R-:W2:Y:S01]  /*3af0*/  @!P0 LDG.E.U16.CONSTANT R4, desc[UR8][R4.64] ;  /* 0x0000000804048981 */ /* 0x000ea2000c1e9500 */
[----:B------:R-:W-:Y:S01]  /*3b00*/  MOV R6, RZ ;  /* 0x000000ff00067202 */ /* 0x000fe20000000f00 */
        /* <DEDUP_REMOVED lines=8> */
.L_x_26:
[----:B0-2---:R-:W-:Y:S05]  /*3b90*/  BSYNC.RECONVERGENT B0 ;  /* 0x0000000000007941 */ /* 0x005fea0003800200 */
.L_x_25:
[----:B------:R-:W-:Y:S01]  /*3ba0*/  BAR.SYNC.DEFER_BLOCKING 0x0 ;  /* 0x0000000000007b1d */ /* 0x000fe20000010000 */
[----:B------:R-:W-:-:S13]  /*3bb0*/  ISETP.GT.U32.AND P0, PT, R29, 0x7f, PT ;  /* 0x0000007f1d00780c */ /* 0x000fda0003f04070 */
[----:B------:R-:W-:Y:S05]  /*3bc0*/  @P0 BRA `(.L_x_28) ;  /* 0x00000008007c0947 */ /* 0x000fea0003800000 */
[----:B------:R-:W0:Y:S01]  /*3bd0*/  LDCU UR5, c[0x0][0x388] ;  /* 0x00007100ff0577ac */ /* 0x000e220008000800 */
[----:B---3--:R-:W-:Y:S02]  /*3be0*/  CS2R R6, SRZ ;  /* 0x0000000000067805 */ /* 0x008fe4000001ff00 */
[----:B------:R-:W-:Y:S02]  /*3bf0*/  CS2R R4, SRZ ;  /* 0x0000000000047805 */ /* 0x000fe4000001ff00 */
[----:B------:R-:W-:Y:S02]  /*3c00*/  CS2R R10, SRZ ;  /* 0x00000000000a7805 */ /* 0x000fe4000001ff00 */
[----:B------:R-:W-:Y:S01]  /*3c10*/  CS2R R8, SRZ ;  /* 0x0000000000087805 */ /* 0x000fe2000001ff00 */
[----:B0-----:R-:W-:-:S09]  /*3c20*/  UISETP.GE.AND UP0, UPT, UR5, 0x1, UPT ;  /* 0x000000010500788c */ /* 0x001fd2000bf06270 */
[----:B------:R-:W-:Y:S05]  /*3c30*/  BRA.U !UP0, `(.L_x_29) ;  /* 0x0000000508007547 */ /* 0x000fea000b800000 */
[----:B------:R-:W-:Y:S01]  /*3c40*/  IMAD.MOV.U32 R35, RZ, RZ, RZ ;  /* 0x000000ffff237224 */ /* 0x000fe200078e00ff */
[----:B------:R-:W-:-:S07]  /*3c50*/  MOV R7, RZ ;  /* 0x000000ff00077202 */ /* 0x000fce0000000f00 */
.L_x_32:
[----:B------:R-:W-:Y:S01]  /*3c60*/  IMAD.IADD R12, R21, 0x1, R35 ;  /* 0x00000001150c7824 */ /* 0x000fe200078e0223 */
[----:B------:R-:W-:Y:S01]  /*3c70*/  BSSY.RECONVERGENT B0, `(.L_x_30) ;  /* 0x0000025000007945 */ /* 0x000fe20003800200 */
[----:B------:R-:W-:Y:S01]  /*3c80*/  IMAD.MOV.U32 R17, RZ, RZ, R23 ;  /* 0x000000ffff117224 */ /* 0x000fe200078e0017 */
[----:B------:R-:W-:Y:S01]  /*3c90*/  MOV R18, R20 ;  /* 0x0000001400127202 */ /* 0x000fe20000000f00 */
[----:B------:R-:W-:Y:S02]  /*3ca0*/  IMAD.SHL.U32 R15, R12, 0x4, RZ ;  /* 0x000000040c0f7824 */ /* 0x000fe400078e00ff */
[----:B------:R-:W-:Y:S02]  /*3cb0*/  IMAD.MOV.U32 R16, RZ, RZ, R27 ;  /* 0x000000ffff107224 */ /* 0x000fe400078e001b */
[--C-:B------:R-:W-:Y:S02]  /*3cc0*/  IMAD R12, R24, 0x420, R15.reuse ;  /* 0x00000420180c7824 */ /* 0x100fe400078e020f */
[----:B------:R-:W-:-:S02]  /*3cd0*/  IMAD R13, R25, 0x420, R15 ;  /* 0x00000420190d7824 */ /* 0x000fc400078e020f */
[--C-:B------:R-:W-:Y:S02]  /*3ce0*/  IMAD R14, R26, 0x420, R15.reuse ;  /* 0x000004201a0e7824 */ /* 0x100fe400078e020f */
[----:B0-----:R-:W-:-:S07]  /*3cf0*/  IMAD R15, R22, 0x420, R15 ;  /* 0x00000420160f7824 */ /* 0x001fce00078e020f */
.L_x_31:
[--C-:B------:R-:W-:Y:S01]  /*3d00*/  IMAD.IADD R19, R15, 0x1, R17.reuse ;  /* 0x000000010f137824 */ /* 0x100fe200078e0211 */
[----:B------:R-:W-:Y:S01]  /*3d10*/  ISETP.GE.U32.AND P0, PT, R18, 0x80, PT ;  /* 0x000000801200780c */ /* 0x000fe20003f06070 */
[----:B------:R-:W-:Y:S02]  /*3d20*/  IMAD.IADD R37, R14, 0x1, R17 ;  /* 0x000000010e257824 */ /* 0x000fe400078e0211 */
[----:B------:R-:W-:Y:S02]  /*3d30*/  VIADD R18, R18, 0x80 ;  /* 0x0000008012127836 */ /* 0x000fe40000000000 */
[----:B0-----:R-:W0:Y:S02]  /*3d40*/  LDS R19, [R19] ;  /* 0x0000000013137984 */ /* 0x001e240000000800 */
[----:B0-----:R-:W-:Y:S02]  /*3d50*/  F2FP.F16.F32.PACK_AB R36, RZ, R19 ;  /* 0x00000013ff24723e */ /* 0x001fe400000000ff */
[----:B------:R-:W-:-:S02]  /*3d60*/  IADD3 R19, PT, PT, R13, R17, RZ ;  /* 0x000000110d137210 */ /* 0x000fc40007ffe0ff */
[----:B------:R-:W-:Y:S01]  /*3d70*/  PRMT R40, R36, 0x7610, R40 ;  /* 0x0000761024287816 */ /* 0x000fe20000000028 */
[----:B------:R-:W-:-:S05]  /*3d80*/  IMAD.IADD R36, R31, 0x1, R16 ;  /* 0x000000011f247824 */ /* 0x000fca00078e0210 */
[----:B------:R0:W-:Y:S04]  /*3d90*/  STS.U16 [R36], R40 ;  /* 0x0000002824007388 */ /* 0x0001e80000000400 */
[----:B------:R-:W2:Y:S01]  /*3da0*/  LDS R37, [R37] ;  /* 0x0000000025257984 */ /* 0x000ea20000000800 */
[--C-:B0-----:R-:W-:Y:S01]  /*3db0*/  IMAD.IADD R36, R33, 0x1, R16.reuse ;  /* 0x0000000121247824 */ /* 0x101fe200078e0210 */
[----:B--2---:R-:W-:Y:S01]  /*3dc0*/  F2FP.F16.F32.PACK_AB R38, RZ, R37 ;  /* 0x00000025ff26723e */ /* 0x004fe200000000ff */
[----:B------:R-:W-:Y:S02]  /*3dd0*/  IMAD.IADD R37, R12, 0x1, R17 ;  /* 0x000000010c257824 */ /* 0x000fe400078e0211 */
[----:B------:R-:W-:Y:S01]  /*3de0*/  VIADD R17, R17, 0x2100 ;  /* 0x0000210011117836 */ /* 0x000fe20000000000 */
[----:B------:R-:W-:Y:S01]  /*3df0*/  PRMT R41, R38, 0x7610, R41 ;  /* 0x0000761026297816 */ /* 0x000fe20000000029 */
[----:B------:R-:W-:-:S05]  /*3e00*/  IMAD.IADD R38, R34, 0x1, R16 ;  /* 0x0000000122267824 */ /* 0x000fca00078e0210 */
[----:B------:R0:W-:Y:S04]  /*3e10*/  STS.U16 [R38], R41 ;  /* 0x0000002926007388 */ /* 0x0001e80000000400 */
[----:B------:R-:W2:Y:S01]  /*3e20*/  LDS R19, [R19] ;  /* 0x0000000013137984 */ /* 0x000ea20000000800 */
[----:B0-----:R-:W-:Y:S01]  /*3e30*/  IMAD.IADD R38, R32, 0x1, R16 ;  /* 0x0000000120267824 */ /* 0x001fe200078e0210 */
[----:B------:R-:W-:Y:S02]  /*3e40*/  IADD3 R16, PT, PT, R16, 0x100, RZ ;  /* 0x0000010010107810 */ /* 0x000fe40007ffe0ff */
[----:B--2---:R-:W-:-:S04]  /*3e50*/  F2FP.F16.F32.PACK_AB R39, RZ, R19 ;  /* 0x00000013ff27723e */ /* 0x004fc800000000ff */
[----:B------:R-:W-:-:S05]  /*3e60*/  PRMT R42, R39, 0x7610, R42 ;  /* 0x00007610272a7816 */ /* 0x000fca000000002a */
[----:B------:R-:W-:Y:S04]  /*3e70*/  STS.U16 [R36], R42 ;  /* 0x0000002a24007388 */ /* 0x000fe80000000400 */
[----:B------:R-:W0:Y:S02]  /*3e80*/  LDS R37, [R37] ;  /* 0x0000000025257984 */ /* 0x000e240000000800 */
[----:B0-----:R-:W-:-:S05]  /*3e90*/  F2FP.F16.F32.PACK_AB R39, RZ, R37 ;  /* 0x00000025ff27723e */ /* 0x001fca00000000ff */
[----:B------:R0:W-:Y:S01]  /*3ea0*/  STS.U16 [R38], R39 ;  /* 0x0000002726007388 */ /* 0x0001e20000000400 */
[----:B------:R-:W-:Y:S05]  /*3eb0*/  @!P0 BRA `(.L_x_31) ;  /* 0xfffffffc00908947 */ /* 0x000fea000383ffff */
[----:B------:R-:W-:Y:S05]  /*3ec0*/  BSYNC.RECONVERGENT B0 ;  /* 0x0000000000007941 */ /* 0x000fea0003800200 */
.L_x_30:
[----:B------:R-:W2:Y:S01]  /*3ed0*/  S2R R12, SR_LANEID ;  /* 0x00000000000c7919 */ /* 0x000ea20000000000 */
[----:B------:R-:W-:Y:S05]  /*3ee0*/  WARPSYNC.ALL ;  /* 0x0000000000007948 */ /* 0x000fea0003800000 */
[----:B------:R-:W3:Y:S01]  /*3ef0*/  LDCU UR5, c[0x0][0x388] ;  /* 0x00007100ff0577ac */ /* 0x000ee20008000800 */
[--C-:B--2---:R-:W-:Y:S02]  /*3f00*/  SHF.R.U32.HI R13, RZ, 0x3, R12.reuse ;  /* 0x00000003ff0d7819 */ /* 0x104fe4000001160c */
[----:B------:R-:W-:Y:S02]  /*3f10*/  LOP3.LUT R14, R12, 0x7, RZ, 0xc0, !PT ;  /* 0x000000070c0e7812 */ /* 0x000fe400078ec0ff */
[----:B------:R-:W-:Y:S01]  /*3f20*/  SHF.R.U32.HI R12, RZ, 0x4, R12 ;  /* 0x00000004ff0c7819 */ /* 0x000fe2000001160c */
[----:B------:R-:W-:-:S04]  /*3f30*/  IMAD.SHL.U32 R15, R13, 0x8, RZ ;  /* 0x000000080d0f7824 */ /* 0x000fc800078e00ff */
[----:B------:R-:W-:Y:S01]  /*3f40*/  IMAD.SHL.U32 R13, R12, 0x8, RZ ;  /* 0x000000080c0d7824 */ /* 0x000fe200078e00ff */
[----:B------:R-:W-:Y:S01]  /*3f50*/  LOP3.LUT R14, R15, 0x8, R14, 0xe2, !PT ;  /* 0x000000080f0e7812 */ /* 0x000fe200078ee20e */
[----:B------:R-:W-:-:S03]  /*3f60*/  VIADD R15, R27, 0xd400 ;  /* 0x0000d4001b0f7836 */ /* 0x000fc60000000000 */
[C---:B------:R-:W-:Y:S01]  /*3f70*/  LEA R12, R14.reuse, R13, 0x4 ;  /* 0x0000000d0e0c7211 */ /* 0x040fe200078e20ff */
[----:B------:R-:W-:Y:S02]  /*3f80*/  IMAD R16, R14, 0x28, R13 ;  /* 0x000000280e107824 */ /* 0x000fe400078e020d */
[C---:B------:R-:W-:Y:S02]  /*3f90*/  IMAD R13, R35.reuse, 0x50, R28 ;  /* 0x00000050230d7824 */ /* 0x040fe400078e021c */
[----:B------:R-:W-:Y:S02]  /*3fa0*/  IMAD.U32 R12, R12, 0x2, R15 ;  /* 0x000000020c0c7824 */ /* 0x000fe400078e000f */
[----:B------:R-:W-:Y:S02]  /*3fb0*/  IMAD.U32 R16, R16, 0x2, R13 ;  /* 0x0000000210107824 */ /* 0x000fe400078e000d */
[----:B------:R-:W-:Y:S02]  /*3fc0*/  VIADD R35, R35, 0x10 ;  /* 0x0000001023237836 */ /* 0x000fe40000000000 */
[----:B------:R-:W-:Y:S03]  /*3fd0*/  LDSM.16.M88.4 R12, [R12] ;  /* 0x000000000c0c783b */ /* 0x000fe60000000200 */
[----:B---3--:R-:W-:Y:S01]  /*3fe0*/  ISETP.GE.AND P0, PT, R35, UR5, PT ;  /* 0x0000000523007c0c */ /* 0x008fe2000bf06270 */
[----:B------:R-:W2:Y:S02]  /*3ff0*/  LDSM.16.MT88.4 R16, [R16] ;  /* 0x000000001010783b */ /* 0x000ea40000004200 */
[C---:B--2---:R-:W-:Y:S08]  /*4000*/  HMMA.16816.F32 R8, R12.reuse, R16, R8 ;  /* 0x000000100c08723c */ /* 0x044ff00000001808 */
[----:B------:R-:W-:Y:S02]  /*4010*/  HMMA.16816.F32 R4, R12, R18, R4 ;  /* 0x000000120c04723c */ /* 0x000fe40000001804 */
[----:B------:R-:W-:-:S03]  /*4020*/  NOP ;  /* 0x0000000000007918 */ /* 0x000fc60000000000 */
[----:B------:R-:W-:-:S15]  /*4030*/  @!P0 BRA `(.L_x_32) ;  /* 0xfffffffc00088947 */ /* 0x000fde000383ffff */
.L_x_29:
[C---:B------:R-:W-:Y:S01]  /*4040*/  IMAD.SHL.U32 R13, R3.reuse, 0x10, RZ ;  /* 0x00000010030d7824 */ /* 0x040fe200078e00ff */
[----:B------:R-:W-:Y:S01]  /*4050*/  LEA R12, R3, R0, 0xa ;  /* 0x00000000030c7211 */ /* 0x000fe200078e50ff */
[----:B------:R-:W-:Y:S05]  /*4060*/  WARPSYNC.ALL ;  /* 0x0000000000007948 */ /* 0x000fea0003800000 */
[----:B------:R-:W-:Y:S01]  /*4070*/  LOP3.LUT R14, R13, 0x10, RZ, 0xc0, !PT ;  /* 0x000000100d0e7812 */ /* 0x000fe200078ec0ff */
[----:B------:R-:W-:-:S03]  /*4080*/  VIADD R16, R12, 0xdc00 ;  /* 0x0000dc000c107836 */ /* 0x000fc60000000000 */
[----:B------:R-:W-:Y:S01]  /*4090*/  LOP3.LUT R17, R14, 0xf, R29, 0xf8, !PT ;  /* 0x0000000f0e117812 */ /* 0x000fe200078ef81d */
[----:B------:R-:W2:Y:S01]  /*40a0*/  S2R R13, SR_LANEID ;  /* 0x00000000000d7919 */ /* 0x000ea20000000000 */
[----:B------:R-:W3:Y:S01]  /*40b0*/  LDCU UR5, c[0x0][0x384] ;  /* 0x00007080ff0577ac */ /* 0x000ee20008000800 */
[----:B------:R-:W-:Y:S01]  /*40c0*/  BSSY.RECONVERGENT B0, `(.L_x_33) ;  /* 0x000004e000007945 */ /* 0x000fe20003800200 */
[----:B------:R-:W4:Y:S01]  /*40d0*/  LDCU UR7, c[0x0][0x380] ;  /* 0x00007000ff0777ac */ /* 0x000f220008000800 */
[----:B------:R-:W0:Y:S01]  /*40e0*/  LDCU UR10, c[0x0][0x384] ;  /* 0x00007080ff0a77ac */ /* 0x000e220008000800 */
[----:B--2---:R-:W-:Y:S02]  /*40f0*/  SHF.R.U32.HI R14, RZ, 0x2, R13 ;  /* 0x00000002ff0e7819 */ /* 0x004fe4000001160d */
[----:B------:R-:W-:-:S05]  /*4100*/  LOP3.LUT R13, R13, 0x3, RZ, 0xc0, !PT ;  /* 0x000000030d0d7812 */ /* 0x000fca00078ec0ff */
[----:B------:R-:W-:Y:S02]  /*4110*/  IMAD R13, R14, 0x8, R13 ;  /* 0x000000080e0d7824 */ /* 0x000fe400078e020d */
[----:B------:R-:W-:Y:S02]  /*4120*/  VIADD R14, R17, UR4 ;  /* 0x00000004110e7c36 */ /* 0x000fe40008000000 */
[----:B------:R-:W-:Y:S01]  /*4130*/  IMAD.U32 R15, R13, 0x8, R16 ;  /* 0x000000080d0f7824 */ /* 0x000fe200078e0010 */
[----:B------:R-:W-:Y:S02]  /*4140*/  MOV R13, R20 ;  /* 0x00000014000d7202 */ /* 0x000fe40000000f00 */
[----:B---3--:R-:W-:Y:S02]  /*4150*/  ISETP.GE.AND P1, PT, R14, UR5, PT ;  /* 0x000000050e007c0c */ /* 0x008fe4000bf26270 */
[----:B------:R2:W-:Y:S04]  /*4160*/  STS.64 [R15], R8 ;  /* 0x000000080f007388 */ /* 0x0005e80000000a00 */
[----:B------:R2:W-:Y:S04]  /*4170*/  STS.64 [R15+0x200], R10 ;  /* 0x0002000a0f007388 */ /* 0x0005e80000000a00 */
[----:B------:R2:W-:Y:S04]  /*4180*/  STS.64 [R15+0x20], R4 ;  /* 0x000020040f007388 */ /* 0x0005e80000000a00 */
[----:B0---4-:R2:W-:Y:S02]  /*4190*/  STS.64 [R15+0x220], R6 ;  /* 0x000220060f007388 */ /* 0x0115e40000000a00 */
.L_x_42:
[----:B0-2---:R-:W0:Y:S01]  /*41a0*/  LDC R7, c[0x0][0x384] ;  /* 0x0000e100ff077b82 */ /* 0x005e220000000800 */
[C---:B------:R-:W-:Y:S01]  /*41b0*/  LEA.HI R9, R13.reuse, R30, RZ, 0x1c ;  /* 0x0000001e0d097211 */ /* 0x040fe200078fe0ff */
[----:B------:R-:W-:Y:S01]  /*41c0*/  BSSY.RECONVERGENT B1, `(.L_x_34) ;  /* 0x000000d000017945 */ /* 0x000fe20003800200 */
[----:B------:R-:W-:Y:S02]  /*41d0*/  VIADD R11, R13, 0x20 ;  /* 0x000000200d0b7836 */ /* 0x000fe40000000000 */
[----:B------:R-:W-:-:S13]  /*41e0*/  ISETP.GE.OR P0, PT, R9, UR7, P1 ;  /* 0x0000000709007c0c */ /* 0x000fda0008f06670 */
[----:B---3--:R-:W-:Y:S05]  /*41f0*/  @P0 BRA `(.L_x_35) ;  /* 0x0000000000240947 */ /* 0x008fea0003800000 */
[----:B------:R-:W-:Y:S01]  /*4200*/  LOP3.LUT R4, R13, 0xf0, RZ, 0xc0, !PT ;  /* 0x000000f00d047812 */ /* 0x000fe200078ec0ff */
[----:B------:R-:W-:-:S03]  /*4210*/  IMAD R9, R9, UR10, R14 ;  /* 0x0000000a09097c24 */ /* 0x000fc6000f8e020e */
[----:B------:R-:W-:-:S05]  /*4220*/  LOP3.LUT R5, R4, 0xf, R29, 0xf8, !PT ;  /* 0x0000000f04057812 */ /* 0x000fca00078ef81d */
[----:B------:R-:W-:Y:S02]  /*4230*/  IMAD R8, R5, 0x4, R12 ;  /* 0x0000000405087824 */ /* 0x000fe400078e020c */
[----:B------:R-:W2:Y:S03]  /*4240*/  LDC.64 R4, c[0x0][0x3a8] ;  /* 0x0000ea00ff047b82 */ /* 0x000ea60000000a00 */
[----:B------:R-:W3:Y:S01]  /*4250*/  LDS R6, [R8+0xdc00] ;  /* 0x00dc000008067984 */ /* 0x000ee20000000800 */
[----:B--2---:R-:W-:Y:S01]  /*4260*/  IMAD.WIDE R4, R9, 0x2, R4 ;  /* 0x0000000209047825 */ /* 0x004fe200078e0204 */
[----:B---3--:R-:W-:-:S05]  /*4270*/  F2FP.BF16.F32.PACK_AB R6, RZ, R6 ;  /* 0x00000006ff06723e */ /* 0x008fca00000010ff */
[----:B------:R2:W-:Y:S02]  /*4280*/  STG.E.U16 desc[UR8][R4.64], R6 ;  /* 0x0000000604007986 */ /* 0x0005e4000c101508 */
.L_x_35:
[----:B------:R-:W-:Y:S05]  /*4290*/  BSYNC.RECONVERGENT B1 ;  /* 0x0000000000017941 */ /* 0x000fea0003800200 */
.L_x_34:
[-C--:B------:R-:W-:Y:S01]  /*42a0*/  LEA.HI R17, R11, R30.reuse, RZ, 0x1c ;  /* 0x0000001e0b117211 */ /* 0x080fe200078fe0ff */
[C---:B------:R-:W-:Y:S01]  /*42b0*/  VIADD R15, R13.reuse, 0x40 ;  /* 0x000000400d0f7836 */ /* 0x040fe20000000000 */
[----:B0-----:R-:W-:Y:S01]  /*42c0*/  ISETP.GE.AND P0, PT, R14, R7, PT ;  /* 0x000000070e00720c */ /* 0x001fe20003f06270 */
[----:B------:R-:W-:Y:S01]  /*42d0*/  VIADD R9, R13, 0x60 ;  /* 0x000000600d097836 */ /* 0x000fe20000000000 */
[----:B------:R-:W-:Y:S02]  /*42e0*/  BSSY.RECONVERGENT B1, `(.L_x_36) ;  /* 0x0000010000017945 */ /* 0x000fe40003800200 */
[----:B------:R-:W-:Y:S02]  /*42f0*/  ISETP.GE.OR P2, PT, R17, UR7, P0 ;  /* 0x0000000711007c0c */ /* 0x000fe40008746670 */
[-C--:B------:R-:W-:Y:S02]  /*4300*/  LEA.HI R8, R15, R30.reuse, RZ, 0x1c ;  /* 0x0000001e0f087211 */ /* 0x080fe400078fe0ff */
[----:B--2---:R-:W-:-:S02]  /*4310*/  LEA.HI R6, R9, R30, RZ, 0x1c ;  /* 0x0000001e09067211 */ /* 0x004fc400078fe0ff */
[----:B------:R-:W-:Y:S02]  /*4320*/  ISETP.GE.OR P3, PT, R8, UR7, P0 ;  /* 0x0000000708007c0c */ /* 0x000fe40008766670 */
[----:B------:R-:W-:-:S05]  /*4330*/  ISETP.GE.OR P0, PT, R6, UR7, P0 ;  /* 0x0000000706007c0c */ /* 0x000fca0008706670 */
[----:B------:R-:W-:Y:S08]  /*4340*/  @P2 BRA `(.L_x_37) ;  /* 0x0000000000242947 */ /* 0x000ff00003800000 */
[----:B------:R-:W-:Y:S01]  /*4350*/  LOP3.LUT R4, R11, 0xf0, RZ, 0xc0, !PT ;  /* 0x000000f00b047812 */ /* 0x000fe200078ec0ff */
[----:B------:R-:W-:-:S03]  /*4360*/  IMAD R11, R17, R7, R14 ;  /* 0x00000007110b7224 */ /* 0x000fc600078e020e */
[----:B------:R-:W-:-:S04]  /*4370*/  LOP3.LUT R5, R4, 0xf, R29, 0xf8, !PT ;  /* 0x0000000f04057812 */ /* 0x000fc800078ef81d */
[----:B------:R-:W-:Y:S02]  /*4380*/  LEA R16, R5, R12, 0x2 ;  /* 0x0000000c05107211 */ /* 0x000fe400078e10ff */
[----:B------:R-:W0:Y:S03]  /*4390*/  LDC.64 R4, c[0x0][0x3a8] ;  /* 0x0000ea00ff047b82 */ /* 0x000e260000000a00 */
[----:B------:R-:W2:Y:S01]  /*43a0*/  LDS R10, [R16+0xdc00] ;  /* 0x00dc0000100a7984 */ /* 0x000ea20000000800 */
[----:B0-----:R-:W-:Y:S01]  /*43b0*/  IMAD.WIDE R4, R11, 0x2, R4 ;  /* 0x000000020b047825 */ /* 0x001fe200078e0204 */
[----:B--2---:R-:W-:-:S05]  /*43c0*/  F2FP.BF16.F32.PACK_AB R10, RZ, R10 ;  /* 0x0000000aff0a723e */ /* 0x004fca00000010ff */
[----:B------:R0:W-:Y:S02]  /*43d0*/  STG.E.U16 desc[UR8][R4.64], R10 ;  /* 0x0000000a04007986 */ /* 0x0001e4000c101508 */
.L_x_37:
[----:B------:R-:W-:Y:S05]  /*43e0*/  BSYNC.RECONVERGENT B1 ;  /* 0x0000000000017941 */ /* 0x000fea0003800200 */
.L_x_36:
[----:B------:R-:W-:Y:S04]  /*43f0*/  BSSY.RECONVERGENT B1, `(.L_x_38) ;  /* 0x000000b000017945 */ /* 0x000fe80003800200 */
[----:B------:R-:W-:Y:S05]  /*4400*/  @P3 BRA `(.L_x_39) ;  /* 0x0000000000243947 */ /* 0x000fea0003800000 */
[----:B0-----:R-:W-:Y:S01]  /*4410*/  LOP3.LUT R4, R15, 0xf0, RZ, 0xc0, !PT ;  /* 0x000000f00f047812 */ /* 0x001fe200078ec0ff */
[----:B------:R-:W-:-:S03]  /*4420*/  IMAD R11, R8, R7, R14 ;  /* 0x00000007080b7224 */ /* 0x000fc600078e020e */
[----:B------:R-:W-:-:S05]  /*4430*/  LOP3.LUT R5, R4, 0xf, R29, 0xf8, !PT ;  /* 0x0000000f04057812 */ /* 0x000fca00078ef81d */
[----:B------:R-:W-:Y:S02]  /*4440*/  IMAD R15, R5, 0x4, R12 ;  /* 0x00000004050f7824 */ /* 0x000fe400078e020c */
[----:B------:R-:W0:Y:S03]  /*4450*/  LDC.64 R4, c[0x0][0x3a8] ;  /* 0x0000ea00ff047b82 */ /* 0x000e260000000a00 */
[----:B------:R-:W2:Y:S01]  /*4460*/  LDS R10, [R15+0xdc00] ;  /* 0x00dc00000f0a7984 */ /* 0x000ea20000000800 */
[----:B0-----:R-:W-:Y:S01]  /*4470*/  IMAD.WIDE R4, R11, 0x2, R4 ;  /* 0x000000020b047825 */ /* 0x001fe200078e0204 */
[----:B--2---:R-:W-:-:S05]  /*4480*/  F2FP.BF16.F32.PACK_AB R10, RZ, R10 ;  /* 0x0000000aff0a723e */ /* 0x004fca00000010ff */
[----:B------:R2:W-:Y:S02]  /*4490*/  STG.E.U16 desc[UR8][R4.64], R10 ;  /* 0x0000000a04007986 */ /* 0x0005e4000c101508 */
.L_x_39:
[----:B------:R-:W-:Y:S05]  /*44a0*/  BSYNC.RECONVERGENT B1 ;  /* 0x0000000000017941 */ /* 0x000fea0003800200 */
.L_x_38:
[----:B------:R-:W-:Y:S04]  /*44b0*/  BSSY.RECONVERGENT B1, `(.L_x_40) ;  /* 0x000000b000017945 */ /* 0x000fe80003800200 */
[----:B------:R-:W-:Y:S05]  /*44c0*/  @P0 BRA `(.L_x_41) ;  /* 0x0000000000240947 */ /* 0x000fea0003800000 */
[----:B0-2---:R-:W-:Y:S01]  /*44d0*/  LOP3.LUT R4, R9, 0xf0, RZ, 0xc0, !PT ;  /* 0x000000f009047812 */ /* 0x005fe200078ec0ff */
        /* <DEDUP_REMOVED lines=8> */
.L_x_41:
[----:B------:R-:W-:Y:S05]  /*4560*/  BSYNC.RECONVERGENT B1 ;  /* 0x0000000000017941 */ /* 0x000fea0003800200 */
.L_x_40:
[C---:B------:R-:W-:Y:S01]  /*4570*/  ISETP.GE.U32.AND P0, PT, R13.reuse, 0x80, PT ;  /* 0x000000800d00780c */ /* 0x040fe20003f06070 */
[----:B------:R-:W-:-:S12]  /*4580*/  VIADD R13, R13, 0x80 ;  /* 0x000000800d0d7836 */ /* 0x000fd80000000000 */
[----:B------:R-:W-:Y:S05]  /*4590*/  @!P0 BRA `(.L_x_42) ;  /* 0xfffffffc00008947 */ /* 0x000fea000383ffff */
[----:B------:R-:W-:Y:S05]  /*45a0*/  BSYNC.RECONVERGENT B0 ;  /* 0x0000000000007941 */ /* 0x000fea0003800200 */
.L_x_33:
[----:B------:R-:W-:Y:S01]  /*45b0*/  NOP ;  /* 0x0000000000007918 */ /* 0x000fe20000000000 */
.L_x_28:
[----:B------:R-:W-:Y:S05]  /*45c0*/  WARPSYNC.ALL ;  /* 0x0000000000007948 */ /* 0x000fea0003800000 */
[----:B------:R-:W4:Y:S01]  /*45d0*/  LDCU UR5, c[0x0][0x384] ;  /* 0x00007080ff0577ac */ /* 0x000f220008000800 */
[----:B------:R-:W-:-:S04]  /*45e0*/  UIADD3 UR4, UPT, UPT, UR4, 0x20, URZ ;  /* 0x0000002004047890 */ /* 0x000fc8000fffe0ff */
[----:B----4-:R-:W-:Y:S01]  /*45f0*/  UISETP.GE.AND UP0, UPT, UR4, UR5, UPT ;  /* 0x000000050400728c */ /* 0x010fe2000bf06270 */
[----:B------:R-:W-:Y:S08]  /*4600*/  BAR.SYNC.DEFER_BLOCKING 0x0 ;  /* 0x0000000000007b1d */ /* 0x000ff00000010000 */
[----:B------:R-:W-:Y:S05]  /*4610*/  BRA.U !UP0, `(.L_x_43) ;  /* 0xfffffff108f07547 */ /* 0x000fea000b83ffff */
[----:B------:R-:W-:Y:S05]  /*4620*/  EXIT ;  /* 0x000000000000794d */ /* 0x000fea0003800000 */
.L_x_44:
[----:B------:R-:W-:-:S00]  /*4630*/  BRA `(.L_x_44) ;  /* 0xfffffffc00fc7947 */ /* 0x000fc0000383ffff */
[----:B------:R-:W-:-:S00]  /*4640*/  NOP ;  /* 0x0000000000007918 */ /* 0x000fc00000000000 */
        /* <DEDUP_REMOVED lines=11> */
.L_x_90:


//--------------------- .text._ZN5hasty2v012elman_ladder17WmmaB2bGemmKernelI6__halfEEviiiPKT_S6_S6_PS4_ --------------------------
	.section	.text._ZN5hasty2v012elman_ladder17WmmaB2bGemmKernelI6__halfEEviiiPKT_S6_S6_PS4_,"ax",@progbits
	.align	128
        .global         _ZN5hasty2v012elman_ladder17WmmaB2bGemmKernelI6__halfEEviiiPKT_S6_S6_PS4_
        .type           _ZN5hasty2v012elman_ladder17WmmaB2bGemmKernelI6__halfEEviiiPKT_S6_S6_PS4_,@function
        .size           _ZN5hasty2v012elman_ladder17WmmaB2bGemmKernelI6__halfEEviiiPKT_S6_S6_PS4_,(.L_x_91 - _ZN5hasty2v012elman_ladder17WmmaB2bGemmKernelI6__halfEEviiiPKT_S6_S6_PS4_)
        .other          _ZN5hasty2v012elman_ladder17WmmaB2bGemmKernelI6__halfEEviiiPKT_S6_S6_PS4_,@"STO_CUDA_ENTRY STV_DEFAULT"
_ZN5hasty2v012elman_ladder17WmmaB2bGemmKernelI6__halfEEviiiPKT_S6_S6_PS4_:
.text._ZN5hasty2v012elman_ladder17WmmaB2bGemmKernelI6__halfEEviiiPKT_S6_S6_PS4_:
        /* <DEDUP_REMOVED lines=33> */
.L_x_47:
        /* <DEDUP_REMOVED lines=23> */
.L_x_46:
[----:B------:R-:W-:Y:S05]  /*0380*/  BSYNC.RECONVERGENT B0 ;  /* 0x0000000000007941 */ /* 0x000fea0003800200 */
.L_x_45:
        /* <DEDUP_REMOVED lines=65> */
.L_x_63:
        /* <DEDUP_REMOVED lines=19> */
[----:B------:R-:W0:Y:S01]  /*08d0*/  S2R R15, SR_CgaCtaId ;  /* 0x00000000000f7919 */ /* 0x000e220000008800 */
[----:B------:R-:W-:Y:S02]  /*08e0*/  IMAD R11, R10, 0x28, R11 ;  /* 0x000000280a0b7824 */ /* 0x000fe400078e020b */
[----:B------:R-:W-:Y:S01]  /*08f0*/  VIADD R12, R13, UR10 ;  /* 0x0000000a0d0c7c36 */ /* 0x000fe20008000000 */
[----:B0-----:R-:W-:-:S05]  /*0900*/  LEA R6, R15, R6, 0x18 ;  /* 0x000000060f067211 */ /* 0x001fca00078ec0ff */
[----:B------:R-:W-:Y:S02]  /*0910*/  IMAD R11, R11, 0x2, R6 ;  /* 0x000000020b0b7824 */ /* 0x000fe400078e0206 */
[----:B--2---:R-:W-:Y:S01]  /*0920*/  @!P1 HADD2.F32 R7, -RZ, R8.H0_H0 ;  /* 0x20000008ff079230 */ /* 0x004fe20000004100 */
[----:B------:R-:W-:-:S04]  /*0930*/  ISETP.NE.AND P1, PT, R14, RZ, PT ;  /* 0x000000ff0e00720c */ /* 0x000fc80003f25270 */
[----:B------:R-:W-:-:S05]  /*0940*/  F2FP.F16.F32.PACK_AB R7, RZ, R7 ;  /* 0x00000007ff07723e */ /* 0x000fca00000000ff */
[----:B------:R0:W-:Y:S04]  /*0950*/  STS.U16 [R11+0x8400], R7 ;  /* 0x008400070b007388 */ /* 0x0001e80000000400 */
[----:B------:R-:W-:Y:S05]  /*0960*/  @!P1 BRA `(.L_x_50) ;  /* 0x0000000000909947 */ /* 0x000fea0003800000 */
[C---:B0-----:R-:W-:Y:S02]  /*0970*/  LOP3.LUT R11, R12.reuse, 0x1f, RZ, 0xc0, !PT ;  /* 0x0000001f0c0b7812 */ /* 0x041fe400078ec0ff */
        /* <DEDUP_REMOVED lines=13> */
[----:B--2---:R-:W-:Y:S01]  /*0a50*/  @!P1 HADD2.F32 R7, -RZ, R8.H0_H0 ;  /* 0x20000008ff079230 */ /* 0x004fe20000004100 */
[----:B------:R-:W-:-:S04]  /*0a60*/  ISETP.NE.AND P1, PT, R14, 0x1, PT ;  /* 0x000000010e00780c */ /* 0x000fc80003f25270 */
[----:B------:R-:W-:-:S05]  /*0a70*/  F2FP.F16.F32.PACK_AB R7, RZ, R7 ;  /* 0x00000007ff07723e */ /* 0x000fca00000000ff */
[----:B------:R2:W-:Y:S04]  /*0a80*/  STS.U16 [R11+0x8400], R7 ;  /* 0x008400070b007388 */ /* 0x0005e80000000400 */
[----:B------:R-:W-:Y:S05]  /*0a90*/  @!P1 BRA `(.L_x_50) ;  /* 0x0000000000449947 */ /* 0x000fea0003800000 */
[C---:B--2---:R-:W-:Y:S02]  /*0aa0*/  LOP3.LUT R11, R12.reuse, 0x1f, RZ, 0xc0, !PT ;  /* 0x0000001f0c0b7812 */ /* 0x044fe400078ec0ff */
        /* <DEDUP_REMOVED lines=11> */
[----:B------:R-:W-:-:S05]  /*0b60*/  IMAD R9, R8, 0x28, R11 ;  /* 0x0000002808097824 */ /* 0x000fca00078e020b */
[----:B------:R-:W-:Y:S01]  /*0b70*/  LEA R9, R9, R6, 0x1 ;  /* 0x0000000609097211 */ /* 0x000fe200078e08ff */
[----:B--2---:R-:W-:-:S05]  /*0b80*/  @!P1 HADD2.F32 R7, -RZ, R4.H0_H0 ;  /* 0x20000004ff079230 */ /* 0x004fca0000004100 */
[----:B------:R-:W-:-:S05]  /*0b90*/  F2FP.F16.F32.PACK_AB R7, RZ, R7 ;  /* 0x00000007ff07723e */ /* 0x000fca00000000ff */
[----:B------:R3:W-:Y:S02]  /*0ba0*/  STS.U16 [R9+0x8400], R7 ;  /* 0x0084000709007388 */ /* 0x0007e40000000400 */
.L_x_50:
[----:B------:R-:W-:Y:S05]  /*0bb0*/  BSYNC.RECONVERGENT B0 ;  /* 0x0000000000007941 */ /* 0x000fea0003800200 */
.L_x_49:
[----:B------:R-:W-:Y:S01]  /*0bc0*/  ISETP.GE.U32.AND P1, PT, R33, 0x3, PT ;  /* 0x000000032100780c */ /* 0x000fe20003f26070 */
[----:B------:R-:W4:Y:S01]  /*0bd0*/  LDCU UR11, c[0x0][0x384] ;  /* 0x00007080ff0b77ac */ /* 0x000f220008000800 */
[----:B------:R-:W-:Y:S01]  /*0be0*/  BSSY.RECONVERGENT B0, `(.L_x_51) ;  /* 0x000004c000007945 */ /* 0x000fe20003800200 */
[----:B------:R-:W-:Y:S01]  /*0bf0*/  ISETP.GE.AND P5, PT, R13, R2, PT ;  /* 0x000000020d00720c */ /* 0x000fe20003fa6270 */
[----:B------:R-:W0:Y:S09]  /*0c00*/  LDCU.64 UR12, c[0x0][0x380] ;  /* 0x00007000ff0c77ac */ /* 0x000e320008000a00 */
[----:B------:R-:W-:Y:S05]  /*0c10*/  @!P1 BRA `(.L_x_52) ;  /* 0x0000000400209947 */ /* 0x000fea0003800000 */
.L_x_53:
[C---:B------:R-:W-:Y:S01]  /*0c20*/  VIADD R19, R12.reuse, UR10 ;  /* 0x0000000a0c137c36 */ /* 0x040fe20008000000 */
[----:B------:R-:W-:Y:S02]  /*0c30*/  LOP3.LUT R18, R12, 0x1f, RZ, 0xc0, !PT ;  /* 0x0000001f0c127812 */ /* 0x000fe400078ec0ff */
[----:B------:R-:W-:Y:S01]  /*0c40*/  SHF.R.U32.HI R21, RZ, 0x5, R12 ;  /* 0x00000005ff157819 */ /* 0x000fe2000001160c */
[C---:B------:R-:W-:Y:S01]  /*0c50*/  VIADD R12, R19.reuse, UR10 ;  /* 0x0000000a130c7c36 */ /* 0x040fe20008000000 */
[----:B------:R-:W-:Y:S01]  /*0c60*/  SHF.R.U32.HI R20, RZ, 0x5, R19 ;  /* 0x00000005ff147819 */ /* 0x000fe20000011613 */
[----:B------:R-:W-:Y:S01]  /*0c70*/  VIADD R22, R18, UR4 ;  /* 0x0000000412167c36 */ /* 0x000fe20008000000 */
[----:B------:R-:W-:Y:S01]  /*0c80*/  LOP3.LUT R19, R19, 0x1f, RZ, 0xc0, !PT ;  /* 0x0000001f13137812 */ /* 0x000fe200078ec0ff */
[----:B------:R-:W-:Y:S01]  /*0c90*/  VIADD R23, R21, UR5 ;  /* 0x0000000515177c36 */ /* 0x000fe20008000000 */
[----:B------:R-:W-:Y:S01]  /*0ca0*/  SHF.R.U32.HI R14, RZ, 0x5, R12 ;  /* 0x00000005ff0e7819 */ /* 0x000fe2000001160c */
[----:B------:R-:W-:Y:S01]  /*0cb0*/  VIADD R25, R20, UR5 ;  /* 0x0000000514197c36 */ /* 0x000fe20008000000 */
[C---:B------:R-:W-:Y:S01]  /*0cc0*/  LOP3.LUT R15, R12.reuse, 0x1f, RZ, 0xc0, !PT ;  /* 0x0000001f0c0f7812 */ /* 0x040fe200078ec0ff */
[----:B------:R-:W-:Y:S01]  /*0cd0*/  VIADD R24, R19, UR4 ;  /* 0x0000000413187c36 */ /* 0x000fe20008000000 */
[----:B------:R-:W-:Y:S01]  /*0ce0*/  IADD3 R12, PT, PT, R12, UR10, RZ ;  /* 0x0000000a0c0c7c10 */ /* 0x000fe2000fffe0ff */
[----:B------:R-:W-:Y:S01]  /*0cf0*/  VIADD R27, R14, UR5 ;  /* 0x000000050e1b7c36 */ /* 0x000fe20008000000 */
[----:B0-----:R-:W-:Y:S01]  /*0d00*/  ISETP.GE.AND P1, PT, R22, UR13, PT ;  /* 0x0000000d16007c0c */ /* 0x001fe2000bf26270 */
[----:B------:R-:W-:Y:S01]  /*0d10*/  VIADD R26, R15, UR4 ;  /* 0x000000040f1a7c36 */ /* 0x000fe20008000000 */
[----:B------:R-:W-:-:S02]  /*0d20*/  LOP3.LUT R17, R12, 0x1f, RZ, 0xc0, !PT ;  /* 0x0000001f0c117812 */ /* 0x000fc400078ec0ff */
[----:B------:R-:W-:Y:S02]  /*0d30*/  SHF.R.U32.HI R16, RZ, 0x5, R12 ;  /* 0x00000005ff107819 */ /* 0x000fe4000001160c */
[----:B------:R-:W-:Y:S01]  /*0d40*/  ISETP.GE.AND P2, PT, R24, UR13, PT ;  /* 0x0000000d18007c0c */ /* 0x000fe2000bf46270 */
[----:B------:R-:W-:Y:S01]  /*0d50*/  VIADD R28, R17, UR4 ;  /* 0x00000004111c7c36 */ /* 0x000fe20008000000 */
[----:B------:R-:W-:Y:S02]  /*0d60*/  ISETP.GE.AND P4, PT, R26, UR13, PT ;  /* 0x0000000d1a007c0c */ /* 0x000fe4000bf86270 */
[----:B------:R-:W-:Y:S02]  /*0d70*/  IADD3 R29, PT, PT, R16, UR5, RZ ;  /* 0x00000005101d7c10 */ /* 0x000fe4000fffe0ff */
[----:B------:R-:W-:Y:S02]  /*0d80*/  ISETP.GE.AND P3, PT, R28, UR13, PT ;  /* 0x0000000d1c007c0c */ /* 0x000fe4000bf66270 */
[----:B------:R-:W-:-:S02]  /*0d90*/  ISETP.GE.OR P1, PT, R23, UR12, P1 ;  /* 0x0000000c17007c0c */ /* 0x000fc40008f26670 */
[----:B------:R-:W-:Y:S02]  /*0da0*/  ISETP.GE.OR P2, PT, R25, UR12, P2 ;  /* 0x0000000c19007c0c */ /* 0x000fe40009746670 */
[----:B------:R-:W-:Y:S02]  /*0db0*/  ISETP.GE.OR P4, PT, R27, UR12, P4 ;  /* 0x0000000c1b007c0c */ /* 0x000fe4000a786670 */
[----:B------:R-:W-:-:S07]  /*0dc0*/  ISETP.GE.OR P3, PT, R29, UR12, P3 ;  /* 0x0000000c1d007c0c */ /* 0x000fce0009f66670 */
[----:B--23--:R-:W0:Y:S01]  /*0dd0*/  @!P1 LDC.64 R6, c[0x0][0x390] ;  /* 0x0000e400ff069b82 */ /* 0x00ce220000000a00 */
[----:B------:R-:W-:Y:S02]  /*0de0*/  @!P1 IMAD R23, R23, UR13, R22 ;  /* 0x0000000d17179c24 */ /* 0x000fe4000f8e0216 */
[----:B------:R-:W-:Y:S02]  /*0df0*/  @!P2 IMAD R25, R25, UR13, R24 ;  /* 0x0000000d1919ac24 */ /* 0x000fe4000f8e0218 */
[----:B------:R-:W-:Y:S02]  /*0e00*/  @!P4 IMAD R27, R27, UR13, R26 ;  /* 0x0000000d1b1bcc24 */ /* 0x000fe4000f8e021a */
[----:B------:R-:W-:Y:S01]  /*0e10*/  @!P3 IMAD R29, R29, UR13, R28 ;  /* 0x0000000d1d1dbc24 */ /* 0x000fe2000f8e021c */
[----:B------:R-:W2:Y:S08]  /*0e20*/  @!P2 LDC.64 R10, c[0x0][0x390] ;  /* 0x0000e400ff0aab82 */ /* 0x000eb00000000a00 */
[----:B------:R-:W3:Y:S08]  /*0e30*/  @!P4 LDC.64 R8, c[0x0][0x390] ;  /* 0x0000e400ff08cb82 */ /* 0x000ef00000000a00 */
[----:B------:R-:W5:Y:S01]  /*0e40*/  @!P3 LDC.64 R4, c[0x0][0x390] ;  /* 0x0000e400ff04bb82 */ /* 0x000f620000000a00 */
[----:B0-----:R-:W-:-:S06]  /*0e50*/  @!P1 IMAD.WIDE R6, R23, 0x2, R6 ;  /* 0x0000000217069825 */ /* 0x001fcc00078e0206 */
[----:B------:R0:W4:Y:S01]  /*0e60*/  @!P1 LDG.E.U16.CONSTANT R6, desc[UR8][R6.64] ;  /* 0x0000000806069981 */ /* 0x000122000c1e9500 */
[----:B--2---:R-:W-:-:S06]  /*0e70*/  @!P2 IMAD.WIDE R10, R25, 0x2, R10 ;  /* 0x00000002190aa825 */ /* 0x004fcc00078e020a */
[----:B------:R-:W2:Y:S01]  /*0e80*/  @!P2 LDG.E.U16.CONSTANT R10, desc[UR8][R10.64] ;  /* 0x000000080a0aa981 */ /* 0x000ea2000c1e9500 */
[----:B---3--:R-:W-:-:S06]  /*0e90*/  @!P4 IMAD.WIDE R8, R27, 0x2, R8 ;  /* 0x000000021b08c825 */ /* 0x008fcc00078e0208 */
[----:B------:R-:W3:Y:S01]  /*0ea0*/  @!P4 LDG.E.U16.CONSTANT R8, desc[UR8][R8.64] ;  /* 0x000000080808c981 */ /* 0x000ee2000c1e9500 */
[----:B-----5:R-:W-:-:S06]  /*0eb0*/  @!P3 IMAD.WIDE R4, R29, 0x2, R4 ;  /* 0x000000021d04b825 */ /* 0x020fcc00078e0204 */
[----:B------:R-:W5:Y:S01]  /*0ec0*/  @!P3 LDG.E.U16.CONSTANT R4, desc[UR8][R4.64] ;  /* 0x000000080404b981 */ /* 0x000f62000c1e9500 */
[----:B------:R-:W1:Y:S01]  /*0ed0*/  S2UR UR7, SR_CgaCtaId ;  /* 0x00000000000779c3 */ /* 0x000e620000008800 */
[----:B------:R-:W-:Y:S01]  /*0ee0*/  UMOV UR6, 0x400 ;  /* 0x0000040000067882 */ /* 0x000fe20000000000 */
[----:B------:R-:W-:Y:S02]  /*0ef0*/  IMAD R21, R21, 0x28, R18 ;  /* 0x0000002815157824 */ /* 0x000fe400078e0212 */
[----:B------:R-:W-:Y:S01]  /*0f00*/  IMAD R20, R20, 0x28, R19 ;  /* 0x0000002814147824 */ /* 0x000fe200078e0213 */
[----:B------:R-:W-:Y:S01]  /*0f10*/  CS2R R18, SRZ ;  /* 0x0000000000127805 */ /* 0x000fe2000001ff00 */
[----:B------:R-:W-:Y:S02]  /*0f20*/  IMAD.MOV.U32 R22, RZ, RZ, RZ ;  /* 0x000000ffff167224 */ /* 0x000fe400078e00ff */
[----:B------:R-:W-:Y:S02]  /*0f30*/  IMAD R14, R14, 0x28, R15 ;  /* 0x000000280e0e7824 */ /* 0x000fe400078e020f */
[----:B0-----:R-:W-:-:S02]  /*0f40*/  IMAD.MOV.U32 R7, RZ, RZ, RZ ;  /* 0x000000ffff077224 */ /* 0x001fc400078e00ff */
[----:B------:R-:W-:Y:S01]  /*0f50*/  IMAD R16, R16, 0x28, R17 ;  /* 0x0000002810107824 */ /* 0x000fe200078e0211 */
[----:B-1----:R-:W-:-:S06]  /*0f60*/  ULEA UR6, UR7, UR6, 0x18 ;  /* 0x0000000607067291 */ /* 0x002fcc000f8ec0ff */
[----:B------:R-:W-:Y:S02]  /*0f70*/  LEA R21, R21, UR6, 0x1 ;  /* 0x0000000615157c11 */ /* 0x000fe4000f8e08ff */
[----:B------:R-:W-:Y:S02]  /*0f80*/  LEA R20, R20, UR6, 0x1 ;  /* 0x0000000614147c11 */ /* 0x000fe4000f8e08ff */
[----:B------:R-:W-:Y:S02]  /*0f90*/  LEA R14, R14, UR6, 0x1 ;  /* 0x000000060e0e7c11 */ /* 0x000fe4000f8e08ff */
[----:B------:R-:W-:Y:S01]  /*0fa0*/  LEA R16, R16, UR6, 0x1 ;  /* 0x0000000610107c11 */ /* 0x000fe2000f8e08ff */
[----:B------:R-:W-:Y:S02]  /*0fb0*/  VIADD R12, R12, UR10 ;  /* 0x0000000a0c0c7c36 */ /* 0x000fe40008000000 */
[----:B----4-:R-:W-:Y:S02]  /*0fc0*/  @!P1 HADD2.F32 R18, -RZ, R6.H0_H0 ;  /* 0x20000006ff129230 */ /* 0x010fe40000004100 */
[----:B--2---:R-:W-:-:S03]  /*0fd0*/  @!P2 HADD2.F32 R19, -RZ, R10.H0_H0 ;  /* 0x2000000aff13a230 */ /* 0x004fc60000004100 */
[----:B------:R-:W-:Y:S01]  /*0fe0*/  F2FP.F16.F32.PACK_AB R18, RZ, R18 ;  /* 0x00000012ff12723e */ /* 0x000fe200000000ff */
[----:B---3--:R-:W-:Y:S01]  /*0ff0*/  @!P4 HADD2.F32 R22, -RZ, R8.H0_H0 ;  /* 0x20000008ff16c230 */ /* 0x008fe20000004100 */
[----:B------:R-:W-:Y:S01]  /*1000*/  F2FP.F16.F32.PACK_AB R19, RZ, R19 ;  /* 0x00000013ff13723e */ /* 0x000fe200000000ff */
[----:B-----5:R-:W-:-:S03]  /*1010*/  @!P3 HADD2.F32 R7, -RZ, R4.H0_H0 ;  /* 0x20000004ff07b230 */ /* 0x020fc60000004100 */
[----:B------:R-:W-:Y:S01]  /*1020*/  F2FP.F16.F32.PACK_AB R22, RZ, R22 ;  /* 0x00000016ff16723e */ /* 0x000fe200000000ff */
[----:B------:R0:W-:Y:S01]  /*1030*/  STS.U16 [R21+0x8400], R18 ;  /* 0x0084001215007388 */ /* 0x0001e20000000400 */
[----:B------:R-:W-:-:S03]  /*1040*/  F2FP.F16.F32.PACK_AB R7, RZ, R7 ;  /* 0x00000007ff07723e */ /* 0x000fc600000000ff */
[----:B------:R0:W-:Y:S04]  /*1050*/  STS.U16 [R20+0x8400], R19 ;  /* 0x0084001314007388 */ /* 0x0001e80000000400 */
[----:B------:R0:W-:Y:S04]  /*1060*/  STS.U16 [R14+0x8400], R22 ;  /* 0x008400160e007388 */ /* 0x0001e80000000400 */
[----:B------:R0:W-:Y:S01]  /*1070*/  STS.U16 [R16+0x8400], R7 ;  /* 0x0084000710007388 */ /* 0x0001e20000000400 */
[----:B------:R-:W-:-:S13]  /*1080*/  ISETP.GE.U32.AND P1, PT, R12, 0x400, PT ;  /* 0x000004000c00780c */ /* 0x000fda0003f26070 */
[----:B0-----:R-:W-:Y:S05]  /*1090*/  @!P1 BRA `(.L_x_53) ;  /* 0xfffffff800e09947 */ /* 0x001fea000383ffff */
.L_x_52:
[----:B0---4-:R-:W-:Y:S05]  /*10a0*/  BSYNC.RECONVERGENT B0 ;  /* 0x0000000000007941 */ /* 0x011fea0003800200 */
.L_x_51:
        /* <DEDUP_REMOVED lines=13> */
[----:B0-----:R-:W-:Y:S01]  /*1180*/  MOV R8, RZ ;  /* 0x000000ff00087202 */ /* 0x001fe20000000f00 */
[----:B--2---:R-:W-:-:S04]  /*1190*/  IMAD.MOV R11, RZ, RZ, -R9 ;  /* 0x000000ffff0b7224 */ /* 0x004fc800078e0a09 */
[----:B------:R-:W-:-:S04]  /*11a0*/  IMAD R11, R11, R4, RZ ;  /* 0x000000040b0b7224 */ /* 0x000fc800078e02ff */
[----:B-1----:R-:W-:-:S07]  /*11b0*/  IMAD.HI.U32 R14, R9, R11, R8 ;  /* 0x0000000b090e7227 */ /* 0x002fce00078e0008 */
.L_x_56:
        /* <DEDUP_REMOVED lines=8> */
[----:B------:R-:W-:Y:S02]  /*1240*/  @!P2 IMAD.IADD R9, R9, 0x1, -R12 ;  /* 0x000000010909a824 */ /* 0x000fe400078e0a0c */
[----:B------:R-:W-:Y:S01]  /*1250*/  @!P2 VIADD R7, R7, 0x1 ;  /* 0x000000010707a836 */ /* 0x000fe20000000000 */
[----:B------:R-:W-:Y:S02]  /*1260*/  ISETP.NE.AND P2, PT, R5, RZ, PT ;  /* 0x000000ff0500720c */ /* 0x000fe40003f45270 */
[----:B------:R-:W-:-:S13]  /*1270*/  ISETP.GE.U32.AND P1, PT, R9, R4, PT ;  /* 0x000000040900720c */ /* 0x000fda0003f26070 */
[----:B------:R-:W-:-:S05]  /*1280*/  @P1 VIADD R7, R7, 0x1 ;  /* 0x0000000107071836 */ /* 0x000fca0000000000 */
[----:B------:R-:W-:-:S05]  /*1290*/  MOV R11, R7 ;  /* 0x00000007000b7202 */ /* 0x000fca0000000f00 */
[----:B------:R-:W-:Y:S01]  /*12a0*/  @!P3 IMAD.MOV R11, RZ, RZ, -R11 ;  /* 0x000000ffff0bb224 */ /* 0x000fe200078e0a0b */
[----:B------:R-:W-:-:S05]  /*12b0*/  @!P2 LOP3.LUT R11, RZ, R5, RZ, 0x33, !PT ;  /* 0x00000005ff0ba212 */ /* 0x000fca00078e33ff */
[----:B------:R-:W-:Y:S02]  /*12c0*/  VIADD R15, R11, UR4 ;  /* 0x000000040b0f7c36 */ /* 0x000fe40008000000 */
[----:B------:R-:W-:-:S03]  /*12d0*/  IMAD.MOV R7, RZ, RZ, -R11 ;  /* 0x000000ffff077224 */ /* 0x000fc600078e0a0b */
[----:B------:R-:W-:Y:S01]  /*12e0*/  ISETP.GE.AND P1, PT, R15, UR11, PT ;  /* 0x0000000b0f007c0c */ /* 0x000fe2000bf26270 */
[----:B------:R-:W-:-:S03]  /*12f0*/  IMAD R12, R5, R7, R10 ;  /* 0x00000007050c7224 */ /* 0x000fc600078e020a */
[----:B------:R-:W-:-:S13]  /*1300*/  ISETP.LT.OR P1, PT, R5, RZ, P1 ;  /* 0x000000ff0500720c */ /* 0x000fda0000f21670 */
[----:B------:R-:W0:Y:S01]  /*1310*/  @!P1 LDC.64 R8, c[0x0][0x398] ;  /* 0x0000e600ff089b82 */ /* 0x000e220000000a00 */
[----:B------:R-:W-:-:S04]  /*1320*/  @!P1 IMAD R7, R12, UR11, R15 ;  /* 0x0000000b0c079c24 */ /* 0x000fc8000f8e020f */
[----:B0-----:R-:W-:-:S06]  /*1330*/  @!P1 IMAD.WIDE R8, R7, 0x2, R8 ;  /* 0x0000000207089825 */ /* 0x001fcc00078e0208 */
[----:B------:R-:W2:Y:S01]  /*1340*/  @!P1 LDG.E.U16.CONSTANT R8, desc[UR8][R8.64] ;  /* 0x0000000808089981 */ /* 0x000ea2000c1e9500 */
[----:B------:R-:W-:Y:S01]  /*1350*/  IMAD.MOV.U32 R7, RZ, RZ, RZ ;  /* 0x000000ffff077224 */ /* 0x000fe200078e00ff */
[----:B------:R-:W-:Y:S01]  /*1360*/  IADD3 R10, PT, PT, R10, UR10, RZ ;  /* 0x0000000a0a0a7c10 */ /* 0x000fe2000fffe0ff */
[----:B------:R-:W-:-:S04]  /*1370*/  IMAD R11, R11, 0x108, R12 ;  /* 0x000001080b0b7824 */ /* 0x000fc800078e020c */
[----:B------:R-:W-:Y:S02]  /*1380*/  IMAD R11, R11, 0x2, R6 ;  /* 0x000000020b0b7824 */ /* 0x000fe400078e0206 */
[----:B--2---:R-:W-:Y:S01]  /*1390*/  @!P1 HADD2.F32 R7, -RZ, R8.H0_H0 ;  /* 0x20000008ff079230 */ /* 0x004fe20000004100 */
[----:B------:R-:W-:-:S04]  /*13a0*/  ISETP.GE.AND P1, PT, R10, R2, PT ;  /* 0x000000020a00720c */ /* 0x000fc80003f26270 */
[----:B------:R-:W-:-:S05]  /*13b0*/  F2FP.F16.F32.PACK_AB R7, RZ, R7 ;  /* 0x00000007ff07723e */ /* 0x000fca00000000ff */
[----:B------:R0:W-:Y:S04]  /*13c0*/  STS.U16 [R11+0x8e00], R7 ;  /* 0x008e00070b007388 */ /* 0x0001e80000000400 */
[----:B------:R-:W-:Y:S05]  /*13d0*/  @!P1 BRA `(.L_x_56) ;  /* 0xfffffffc00789947 */ /* 0x000fea000383ffff */
.L_x_55:
[----:B------:R-:W-:Y:S05]  /*13e0*/  BSYNC.RECONVERGENT B0 ;  /* 0x0000000000007941 */ /* 0x000fea0003800200 */
.L_x_54:
[----:B------:R-:W-:Y:S06]  /*13f0*/  BAR.SYNC.DEFER_BLOCKING 0x0 ;  /* 0x0000000000007b1d */ /* 0x000fec0000010000 */
[----:B------:R-:W-:Y:S05]  /*1400*/  @!P0 BRA `(.L_x_57) ;  /* 0x0000000c00d08947 */ /* 0x000fea0003800000 */
[----:B------:R-:W4:Y:S02]  /*1410*/  LDC R35, c[0x0][0x384] ;  /* 0x0000e100ff237b82 */ /* 0x000f240000000800 */
[----:B----4-:R-:W-:-:S05]  /*1420*/  VIADD R35, R35, -UR4 ;  /* 0x8000000423237c36 */ /* 0x010fca0008000000 */
[----:B------:R-:W-:-:S13]  /*1430*/  ISETP.GE.AND P1, PT, R35, 0x1, PT ;  /* 0x000000012300780c */ /* 0x000fda0003f26270 */
[----:B------:R-:W-:Y:S05]  /*1440*/  @!P1 BRA `(.L_x_57) ;  /* 0x0000000c00c09947 */ /* 0x000fea0003800000 */
[----:B------:R-:W-:Y:S02]  /*1450*/  VIADD R4, R34, 0x1 ;  /* 0x0000000122047836 */ /* 0x000fe40000000000 */
        /* <DEDUP_REMOVED lines=18> */
[----:B------:R-:W-:Y:S02]  /*1580*/  LOP3.LUT R5, R10, 0x8, R5, 0xe2, !PT ;  /* 0x000000080a057812 */ /* 0x000fe400078ee205 */
[----:B------:R-:W-:Y:S01]  /*1590*/  SHF.L.U32 R4, R4, 0x3, RZ ;  /* 0x0000000304047819 */ /* 0x000fe200000006ff */
[----:B------:R-:W-:-:S04]  /*15a0*/  VIADD R36, R8, 0x8400 ;  /* 0x0000840008247836 */ /* 0x000fc80000000000 */
[C-C-:B------:R-:W-:Y:S02]  /*15b0*/  IMAD R7, R5.reuse, 0x28, R4.reuse ;  /* 0x0000002805077824 */ /* 0x140fe400078e0204 */
[----:B------:R-:W-:Y:S02]  /*15c0*/  IMAD R38, R5, 0x108, R4 ;  /* 0x0000010805267824 */ /* 0x000fe400078e0204 */
[----:B------:R-:W-:Y:S02]  /*15d0*/  IMAD.U32 R44, R7, 0x2, R36 ;  /* 0x00000002072c7824 */ /* 0x000fe400078e0024 */
[----:B------:R-:W-:-:S07]  /*15e0*/  IMAD.SHL.U32 R38, R38, 0x2, RZ ;  /* 0x0000000226267824 */ /* 0x000fce00078e00ff */
.L_x_60:
[----:B0-2---:R-:W-:-:S05]  /*15f0*/  LEA R39, R40, R0, 0x5 ;  /* 0x0000000028277211 */ /* 0x005fca00078e28ff */
        /* <DEDUP_REMOVED lines=12> */
[----:B------:R-:W-:Y:S02]  /*16c0*/  IADD3 R16, PT, PT, R38, 0x8e00, R43 ;  /* 0x00008e0026107810 */ /* 0x000fe40007ffe02b */
[----:B------:R-:W-:Y:S02]  /*16d0*/  LOP3.LUT R21, R20, 0x7, RZ, 0xc0, !PT ;  /* 0x0000000714157812 */ /* 0x000fe400078ec0ff */
[----:B------:R-:W-:Y:S02]  /*16e0*/  SHF.R.U32.HI R20, RZ, 0x4, R20 ;  /* 0x00000004ff147819 */ /* 0x000fe40000011614 */
[----:B------:R-:W2:Y:S01]  /*16f0*/  LDSM.16.MT88.4 R16, [R16] ;  /* 0x000000001010783b */ /* 0x000ea20000004200 */
[----:B------:R-:W-:-:S02]  /*1700*/  LOP3.LUT R21, R22, 0x8, R21, 0xe2, !PT ;  /* 0x0000000816157812 */ /* 0x000fc400078ee215 */
[----:B------:R-:W-:Y:S01]  /*1710*/  IMAD.SHL.U32 R20, R20, 0x8, RZ ;  /* 0x0000000814147824 */ /* 0x000fe200078e00ff */
[----:B------:R-:W-:-:S03]  /*1720*/  @P2 IADD3 R24, PT, PT, R43, 0xaf00, RZ ;  /* 0x0000af002b182810 */ /* 0x000fc60007ffe0ff */
        /* <DEDUP_REMOVED lines=35> */
[----:B------:R-:W-:-:S05]  /*1960*/  VIADD R20, R43, 0x8e40 ;  /* 0x00008e402b147836 */ /* 0x000fca0000000000 */
[----:B------:R-:W-:Y:S01]  /*1970*/  LEA R45, R41, R20, 0x1 ;  /* 0x00000014292d7211 */ /* 0x000fe200078e08ff */
[----:B------:R-:W-:Y:S01]  /*1980*/  @P1 HMMA.16816.F32 R16, R16, R22, R12 ;  /* 0x000000161010123c */ /* 0x000fe2000000180c */
[----:B------:R-:W-:Y:S04]  /*1990*/  STL.128 [R39+0x30], R12 ;  /* 0x0000300c27007387 */ /* 0x000fe80000100c00 */
[----:B------:R-:W-:Y:S04]  /*19a0*/  LDSM.16.MT88.4 R12, [R45] ;  /* 0x000000002d0c783b */ /* 0x000fe80000004200 */
[----:B------:R-:W2:Y:S04]  /*19b0*/  LDSM.16.M88.4 R20, [R44] ;  /* 0x000000002c14783b */ /* 0x000ea80000000200 */
[----:B------:R-:W-:Y:S06]  /*19c0*/  @P1 STL.128 [R39+0x20], R28 ;  /* 0x0000201c27001387 */ /* 0x000fec0000100c00 */
[----:B------:R0:W-:Y:S04]  /*19d0*/  @P1 STL.128 [R39+0x30], R16 ;  /* 0x0000301027001387 */ /* 0x0001e80000100c00 */
[----:B0-----:R-:W4:Y:S01]  /*19e0*/  LDL.128 R16, [R39+0x60] ;  /* 0x0000600027107983 */ /* 0x001f220000100c00 */
[C---:B--2---:R-:W-:Y:S08]  /*19f0*/  HMMA.16816.F32 R8, R20.reuse, R12, R8 ;  /* 0x0000000c1408723c */ /* 0x044ff00000001808 */
[----:B---3--:R-:W-:Y:S01]  /*1a00*/  HMMA.16816.F32 R4, R20, R14, R4 ;  /* 0x0000000e1404723c */ /* 0x008fe20000001804 */
[----:B------:R-:W-:-:S02]  /*1a10*/  @P2 VIADD R20, R43, 0xaf40 ;  /* 0x0000af402b142836 */ /* 0x000fc40000000000 */
[----:B------:R-:W-:Y:S02]  /*1a20*/  @P2 IMAD.U32 R21, R42, 0x2, R32 ;  /* 0x000000022a152824 */ /* 0x000fe400078e0020 */
[----:B------:R-:W-:-:S04]  /*1a30*/  @P2 IMAD.U32 R29, R41, 0x2, R20 ;  /* 0x00000002291d2824 */ /* 0x000fc800078e0014 */
[----:B------:R-:W-:Y:S04]  /*1a40*/  @P2 LDSM.16.M88.4 R20, [R21] ;  /* 0x000000001514283b */ /* 0x000fe80000000200 */
[----:B------:R-:W0:Y:S04]  /*1a50*/  @P2 LDSM.16.MT88.4 R12, [R29] ;  /* 0x000000001d0c283b */ /* 0x000e280000004200 */
[----:B------:R2:W-:Y:S01]  /*1a60*/  STL.128 [R39+0x40], R8 ;  /* 0x0000400827007387 */ /* 0x0005e20000100c00 */
[C---:B0-----:R-:W-:Y:S03]  /*1a70*/  @P2 HMMA.16816.F32 R24, R20.reuse, R12, R8 ;  /* 0x0000000c1418223c */ /* 0x041fe60000001808 */
[----:B--2---:R-:W2:Y:S05]  /*1a80*/  LDL.128 R8, [R39+0x70] ;  /* 0x0000700027087983 */ /* 0x004eaa0000100c00 */
[----:B------:R-:W-:Y:S01]  /*1a90*/  @P2 HMMA.16816.F32 R12, R20, R14, R4 ;  /* 0x0000000e140c223c */ /* 0x000fe20000001804 */
[----:B------:R-:W-:Y:S01]  /*1aa0*/  VIADD R20, R43, 0x8e60 ;  /* 0x00008e602b147836 */ /* 0x000fe20000000000 */
[----:B------:R-:W-:Y:S04]  /*1ab0*/  STL.128 [R39+0x50], R4 ;  /* 0x0000500427007387 */ /* 0x000fe80000100c00 */
[----:B------:R-:W-:-:S02]  /*1ac0*/  LEA R28, R41, R20, 0x1 ;  /* 0x00000014291c7211 */ /* 0x000fc400078e08ff */
[----:B------:R-:W-:Y:S04]  /*1ad0*/  LDSM.16.M88.4 R20, [R44] ;  /* 0x000000002c14783b */ /* 0x000fe80000000200 */
[----:B------:R-:W4:Y:S04]  /*1ae0*/  LDSM.16.MT88.4 R4, [R28] ;  /* 0x000000001c04783b */ /* 0x000f280000004200 */
[----:B------:R0:W-:Y:S04]  /*1af0*/  @P2 STL.128 [R39+0x40], R24 ;  /* 0x0000401827002387 */ /* 0x0001e80000100c00 */
[----:B------:R0:W-:Y:S01]  /*1b00*/  @P2 STL.128 [R39+0x50], R12 ;  /* 0x0000500c27002387 */ /* 0x0001e20000100c00 */
[----:B----4-:R-:W-:Y:S01]  /*1b10*/  HMMA.16816.F32 R16, R20, R4, R16 ;  /* 0x000000041410723c */ /* 0x010fe20000001810 */
[----:B------:R-:W-:-:S15]  /*1b20*/  VIADD R40, R40, 0x4 ;  /* 0x0000000428287836 */ /* 0x000fde0000000000 */
        /* <DEDUP_REMOVED lines=18> */
.L_x_59:
[----:B------:R-:W-:Y:S05]  /*1c50*/  @P1 BRA `(.L_x_60) ;  /* 0xfffffff800641947 */ /* 0x000fea000383ffff */
[----:B--2---:R-:W-:-:S04]  /*1c60*/  IADD3 R4, PT, PT, R34, 0x1, RZ ;  /* 0x0000000122047810 */ /* 0x004fc80007ffe0ff */
[----:B------:R-:W-:-:S04]  /*1c70*/  LEA.HI R4, R4, R4, RZ, 0x1 ;  /* 0x0000000404047211 */ /* 0x000fc800078f08ff */
[----:B------:R-:W-:-:S04]  /*1c80*/  SHF.R.S32.HI R4, RZ, 0x1, R4 ;  /* 0x00000001ff047819 */ /* 0x000fc80000011404 */
[----:B------:R-:W-:-:S04]  /*1c90*/  VIADDMNMX R4, R34, -R3, R4, PT ;  /* 0x8000000322047246 */ /* 0x000fc80003800104 */
[----:B------:R-:W-:-:S04]  /*1ca0*/  VIMNMX R4, PT, PT, R4, 0x1, !PT ;  /* 0x0000000104047848 */ /* 0x000fc80007fe0100 */
[----:B------:R-:W-:-:S07]  /*1cb0*/  LOP3.LUT R20, R4, 0x1ffffffc, RZ, 0xc0, !PT ;  /* 0x1ffffffc04147812 */ /* 0x000fce00078ec0ff */
.L_x_58:
[----:B------:R-:W-:-:S05]  /*1cc0*/  VIADD R4, R34, 0x1 ;  /* 0x0000000122047836 */ /* 0x000fca0000000000 */
        /* <DEDUP_REMOVED lines=28> */
[----:B------:R-:W-:Y:S02]  /*1e90*/  SHF.L.U32 R13, R13, 0x3, RZ ;  /* 0x000000030d0d7819 */ /* 0x000fe400000006ff */
[----:B------:R-:W-:Y:S02]  /*1ea0*/  SHF.R.U32.HI R12, RZ, 0x4, R12 ;  /* 0x00000004ff0c7819 */ /* 0x000fe4000001160c */
[----:B------:R-:W-:-:S03]  /*1eb0*/  LOP3.LUT R21, R13, 0x8, R14, 0xe2, !PT ;  /* 0x000000080d157812 */ /* 0x000fc600078ee20e */
[----:B------:R-:W-:-:S04]  /*1ec0*/  IMAD.SHL.U32 R12, R12, 0x8, RZ ;  /* 0x000000080c0c7824 */ /* 0x000fc800078e00ff */
        /* <DEDUP_REMOVED lines=12> */
[----:B------:R-:W-:Y:S01]  /*1f90*/  IADD3 R8, PT, PT, R23, 0xaf00, RZ ;  /* 0x0000af0017087810 */ /* 0x000fe20007ffe0ff */
[----:B------:R-:W-:-:S04]  /*1fa0*/  IMAD.U32 R12, R22, 0x2, R32 ;  /* 0x00000002160c7824 */ /* 0x000fc800078e0020 */
[----:B------:R-:W-:Y:S02]  /*1fb0*/  IMAD.U32 R27, R21, 0x2, R8 ;  /* 0x00000002151b7824 */ /* 0x000fe400078e0008 */
[----:B------:R-:W-:Y:S04]  /*1fc0*/  LDSM.16.M88.4 R12, [R12] ;  /* 0x000000000c0c783b */ /* 0x000fe80000000200 */
[----:B------:R-:W0:Y:S02]  /*1fd0*/  LDSM.16.MT88.4 R8, [R27] ;  /* 0x000000001b08783b */ /* 0x000e240000004200 */
[C---:B0-----:R-:W-:Y:S08]  /*1fe0*/  HMMA.16816.F32 R4, R12.reuse, R8, R4 ;  /* 0x000000080c04723c */ /* 0x041ff00000001804 */
[----:B------:R-:W-:Y:S11]  /*1ff0*/  HMMA.16816.F32 R8, R12, R10, R16 ;  /* 0x0000000a0c08723c */ /* 0x000ff60000001810 */
[----:B------:R2:W-:Y:S08]  /*2000*/  STL.128 [R20], R4 ;  /* 0x0000000414007387 */ /* 0x0005f00000100c00 */
[----:B------:R2:W-:Y:S02]  /*2010*/  STL.128 [R20+0x10], R8 ;  /* 0x0000100814007387 */ /* 0x0005e40000100c00 */
.L_x_61:
[----:B------:R-:W-:Y:S05]  /*2020*/  @!P2 BRA `(.L_x_57) ;  /* 0x0000000000c8a947 */ /* 0x000fea0003800000 */
[----:B0-2---:R-:W2:Y:S04]  /*2030*/  LDL.128 R4, [R20+0x20] ;  /* 0x0000200014047983 */ /* 0x005ea80000100c00 */
[----:B------:R-:W3:Y:S01]  /*2040*/  LDL.128 R8, [R20+0x30] ;  /* 0x0000300014087983 */ /* 0x000ee20000100c00 */
[----:B------:R-:W-:Y:S01]  /*2050*/  IMAD R13, R25, 0x500, R24 ;  /* 0x00000500190d7824 */ /* 0x000fe200078e0218 */
[----:B------:R-:W-:Y:S05]  /*2060*/  WARPSYNC.ALL ;  /* 0x0000000000007948 */ /* 0x000fea0003800000 */
[----:B------:R-:W-:Y:S01]  /*2070*/  VIADD R12, R23, 0x8e20 ;  /* 0x00008e20170c7836 */ /* 0x000fe20000000000 */
[----:B------:R-:W-:Y:S01]  /*2080*/  ISETP.NE.AND P2, PT, R26, 0x2, PT ;  /* 0x000000021a00780c */ /* 0x000fe20003f45270 */
[----:B------:R-:W-:-:S03]  /*2090*/  VIADD R13, R13, 0x8400 ;  /* 0x000084000d0d7836 */ /* 0x000fc60000000000 */
[----:B------:R-:W-:Y:S01]  /*20a0*/  LEA R12, R21, R12, 0x1 ;  /* 0x0000000c150c7211 */ /* 0x000fe200078e08ff */
[----:B------:R-:W-:-:S05]  /*20b0*/  IMAD.U32 R27, R22, 0x2, R13 ;  /* 0x00000002161b7824 */ /* 0x000fca00078e000d */
        /* <DEDUP_REMOVED lines=16> */
.L_x_62:
[----:B------:R-:W-:Y:S05]  /*21c0*/  @!P2 BRA `(.L_x_57) ;  /* 0x000000000060a947 */ /* 0x000fea0003800000 */
[----:B0-2---:R-:W2:Y:S04]  /*21d0*/  LDL.128 R4, [R20+0x40] ;  /* 0x0000400014047983 */ /* 0x005ea80000100c00 */
[----:B------:R-:W3:Y:S01]  /*21e0*/  LDL.128 R8, [R20+0x50] ;  /* 0x0000500014087983 */ /* 0x000ee20000100c00 */
[----:B------:R-:W-:Y:S01]  /*21f0*/  IMAD R24, R25, 0x500, R24 ;  /* 0x0000050019187824 */ /* 0x000fe200078e0218 */
[----:B------:R-:W-:Y:S01]  /*2200*/  IADD3 R12, PT, PT, R23, 0x8e40, RZ ;  /* 0x00008e40170c7810 */ /* 0x000fe20007ffe0ff */
[----:B------:R-:W-:Y:S05]  /*2210*/  WARPSYNC.ALL ;  /* 0x0000000000007948 */ /* 0x000fea0003800000 */
[----:B------:R-:W-:-:S02]  /*2220*/  VIADD R13, R24, 0x8400 ;  /* 0x00008400180d7836 */ /* 0x000fc40000000000 */
        /* <DEDUP_REMOVED lines=9> */
[----:B------:R-:W-:Y:S01]  /*22c0*/  VIADD R8, R23, 0xaf40 ;  /* 0x0000af4017087836 */ /* 0x000fe20000000000 */
[----:B------:R-:W-:-:S03]  /*22d0*/  LEA R12, R22, R32, 0x1 ;  /* 0x00000020160c7211 */ /* 0x000fc600078e08ff */
[----:B------:R-:W-:-:S03]  /*22e0*/  IMAD.U32 R21, R21, 0x2, R8 ;  /* 0x0000000215157824 */ /* 0x000fc600078e0008 */
[----:B------:R-:W-:Y:S04]  /*22f0*/  LDSM.16.M88.4 R12, [R12] ;  /* 0x000000000c0c783b */ /* 0x000fe80000000200 */
[----:B------:R-:W4:Y:S02]  /*2300*/  LDSM.16.MT88.4 R8, [R21] ;  /* 0x000000001508783b */ /* 0x000f240000004200 */
[C---:B----4-:R-:W-:Y:S08]  /*2310*/  HMMA.16816.F32 R4, R12.reuse, R8, R4 ;  /* 0x000000080c04723c */ /* 0x050ff00000001804 */
[----:B------:R-:W-:Y:S11]  /*2320*/  HMMA.16816.F32 R8, R12, R10, R16 ;  /* 0x0000000a0c08723c */ /* 0x000ff60000001810 */
[----:B------:R0:W-:Y:S08]  /*2330*/  STL.128 [R20+0x40], R4 ;  /* 0x0000400414007387 */ /* 0x0001f00000100c00 */
[----:B------:R0:W-:Y:S02]  /*2340*/  STL.128 [R20+0x50], R8 ;  /* 0x0000500814007387 */ /* 0x0001e40000100c00 */
.L_x_57:
[----:B------:R-:W-:Y:S05]  /*2350*/  WARPSYNC.ALL ;  /* 0x0000000000007948 */ /* 0x000fea0003800000 */
[----:B------:R-:W5:Y:S01]  /*2360*/  LDC R28, c[0x0][0x384] ;  /* 0x0000e100ff1c7b82 */ /* 0x000f620000000800 */
[----:B------:R-:W-:-:S07]  /*2370*/  UIADD3 UR4, UPT, UPT, UR4, 0x20, URZ ;  /* 0x0000002004047890 */ /* 0x000fce000fffe0ff */
[----:B------:R-:W-:Y:S01]  /*2380*/  BAR.SYNC.DEFER_BLOCKING 0x0 ;  /* 0x0000000000007b1d */ /* 0x000fe20000010000 */
[----:B-----5:R-:W-:-:S13]  /*2390*/  ISETP.LE.AND P1, PT, R28, UR4, PT ;  /* 0x000000041c007c0c */ /* 0x020fda000bf23270 */
[----:B------:R-:W-:Y:S05]  /*23a0*/  @!P1 BRA `(.L_x_63) ;  /* 0xffffffe000fc9947 */ /* 0x000fea000383ffff */
.L_x_48:
        /* <DEDUP_REMOVED lines=19> */
.L_x_66:
[----:B------:R-:W-:-:S05]  /*24e0*/  LEA R34, R27, R0, 0x5 ;  /* 0x000000001b227211 */ /* 0x000fca00078e28ff */
[----:B0--3--:R-:W2:Y:S04]  /*24f0*/  LDL.128 R4, [R34+0x10] ;  /* 0x0000100022047983 */ /* 0x009ea80000100c00 */
[----:B------:R-:W3:Y:S04]  /*2500*/  LDL.128 R8, [R34] ;  /* 0x0000000022087983 */ /* 0x000ee80000100c00 */
[----:B------:R-:W4:Y:S01]  /*2510*/  LDL.128 R20, [R34+0x30] ;  /* 0x0000300022147983 */ /* 0x000f220000100c00 */
[----:B------:R-:W0:Y:S01]  /*2520*/  S2R R16, SR_LANEID ;  /* 0x0000000000107919 */ /* 0x000e220000000000 */
[----:B------:R-:W5:Y:S01]  /*2530*/  S2UR UR6, SR_CgaCtaId ;  /* 0x00000000000679c3 */ /* 0x000f620000008800 */
[----:B------:R-:W-:Y:S01]  /*2540*/  UMOV UR4, 0x400 ;  /* 0x0000040000047882 */ /* 0x000fe20000000000 */
[----:B------:R-:W-:Y:S01]  /*2550*/  IMAD.IADD R17, R3, 0x1, R27 ;  /* 0x0000000103117824 */ /* 0x000fe200078e021b */
[----:B------:R-:W4:Y:S03]  /*2560*/  LDL.128 R12, [R34+0x20] ;  /* 0x00002000220c7983 */ /* 0x000f260000100c00 */
[----:B------:R-:W-:Y:S01]  /*2570*/  IMAD R17, R17, 0x40, R32 ;  /* 0x0000004011117824 */ /* 0x000fe200078e0220 */
[----:B-----5:R-:W-:Y:S01]  /*2580*/  ULEA UR4, UR6, UR4, 0x18 ;  /* 0x0000000406047291 */ /* 0x020fe2000f8ec0ff */
[----:B0-----:R-:W-:-:S02]  /*2590*/  SHF.R.U32.HI R25, RZ, 0x2, R16 ;  /* 0x00000002ff197819 */ /* 0x001fc40000011610 */
[----:B------:R-:W-:-:S03]  /*25a0*/  LOP3.LUT R16, R16, 0x3, RZ, 0xc0, !PT ;  /* 0x0000000310107812 */ /* 0x000fc600078ec0ff */
[----:B------:R-:W-:Y:S02]  /*25b0*/  VIADD R26, R17, UR4 ;  /* 0x00000004111a7c36 */ /* 0x000fe40008000000 */
[----:B------:R-:W-:-:S03]  /*25c0*/  IMAD R25, R25, 0x84, R16 ;  /* 0x0000008419197824 */ /* 0x000fc600078e0210 */
[----:B------:R-:W-:Y:S01]  /*25d0*/  IADD3 R16, PT, PT, R26, 0x40, RZ ;  /* 0x000000401a107810 */ /* 0x000fe20007ffe0ff */
[----:B------:R-:W-:-:S04]  /*25e0*/  IMAD.U32 R35, R25, 0x8, R26 ;  /* 0x0000000819237824 */ /* 0x000fc800078e001a */
[----:B------:R-:W-:Y:S02]  /*25f0*/  IMAD.U32 R37, R25, 0x8, R16 ;  /* 0x0000000819257824 */ /* 0x000fe400078e0010 */
        /* <DEDUP_REMOVED lines=29> */
[----:B------:R-:W-:-:S04]  /*27d0*/  VIADD R36, R26, 0x100 ;  /* 0x000001001a247836 */ /* 0x000fc80000000000 */
[----:B------:R-:W-:Y:S02]  /*27e0*/  IMAD.U32 R37, R25, 0x8, R36 ;  /* 0x0000000819257824 */ /* 0x000fe400078e0024 */
[----:B------:R-:W-:-:S04]  /*27f0*/  VIADD R36, R26, 0x140 ;  /* 0x000001401a247836 */ /* 0x000fc80000000000 */
[C---:B------:R-:W-:Y:S01]  /*2800*/  IMAD.U32 R35, R25.reuse, 0x8, R36 ;  /* 0x0000000819237824 */ /* 0x040fe200078e0024 */
[----:B------:R-:W-:Y:S01]  /*2810*/  IADD3 R36, PT, PT, R26, 0x180, RZ ;  /* 0x000001801a247810 */ /* 0x000fe20007ffe0ff */
[----:B------:R-:W-:Y:S04]  /*2820*/  STS.64 [R37], R12 ;  /* 0x0000000c25007388 */ /* 0x000fe80000000a00 */
[----:B------:R0:W-:Y:S01]  /*2830*/  STS.64 [R37+0x2100], R14 ;  /* 0x0021000e25007388 */ /* 0x0001e20000000a00 */
[----:B------:R-:W-:-:S03]  /*2840*/  IMAD.U32 R38, R25, 0x8, R36 ;  /* 0x0000000819267824 */ /* 0x000fc600078e0024 */
        /* <DEDUP_REMOVED lines=15> */
[----:B------:R-:W-:Y:S01]  /*2940*/  VIADD R36, R26, 0x200 ;  /* 0x000002001a247836 */ /* 0x000fe20000000000 */
[----:B------:R-:W-:Y:S04]  /*2950*/  STS.64 [R38], R12 ;  /* 0x0000000c26007388 */ /* 0x000fe80000000a00 */
[----:B------:R0:W-:Y:S01]  /*2960*/  STS.64 [R38+0x2100], R14 ;  /* 0x0021000e26007388 */ /* 0x0001e20000000a00 */
[----:B------:R-:W-:-:S03]  /*2970*/  LEA R35, R25, R36, 0x3 ;  /* 0x0000002419237211 */ /* 0x000fc600078e18ff */
        /* <DEDUP_REMOVED lines=10> */
[----:B------:R-:W-:-:S02]  /*2a20*/  VIADD R36, R26, 0x240 ;  /* 0x000002401a247836 */ /* 0x000fc40000000000 */
[----:B------:R-:W-:Y:S02]  /*2a30*/  VIADD R38, R26, 0x280 ;  /* 0x000002801a267836 */ /* 0x000fe40000000000 */
        /* <DEDUP_REMOVED lines=17> */
[C---:B------:R-:W-:Y:S01]  /*2b50*/  IADD3 R38, PT, PT, R26.reuse, 0x2c0, RZ ;  /* 0x000002c01a267810 */ /* 0x040fe20007ffe0ff */
[----:B------:R-:W-:-:S04]  /*2b60*/  VIADD R36, R26, 0x300 ;  /* 0x000003001a247836 */ /* 0x000fc80000000000 */
[C---:B------:R-:W-:Y:S02]  /*2b70*/  IMAD.U32 R35, R25.reuse, 0x8, R38 ;  /* 0x0000000819237824 */ /* 0x040fe400078e0026 */
[C---:B------:R-:W-:Y:S02]  /*2b80*/  IMAD.U32 R37, R25.reuse, 0x8, R36 ;  /* 0x0000000819257824 */ /* 0x040fe400078e0024 */
[----:B------:R-:W-:Y:S01]  /*2b90*/  VIADD R36, R26, 0x340 ;  /* 0x000003401a247836 */ /* 0x000fe20000000000 */
[----:B------:R-:W-:Y:S04]  /*2ba0*/  STS.64 [R35], R12 ;  /* 0x0000000c23007388 */ /* 0x000fe80000000a00 */
[----:B------:R0:W-:Y:S04]  /*2bb0*/  STS.64 [R35+0x2100], R14 ;  /* 0x0021000e23007388 */ /* 0x0001e80000000a00 */
[----:B0-----:R-:W4:Y:S04]  /*2bc0*/  LDL.128 R12, [R34+0x1c0] ;  /* 0x0001c000220c7983 */ /* 0x001f280000100c00 */
[----:B---3--:R-:W-:Y:S04]  /*2bd0*/  STS.64 [R35+0x20], R4 ;  /* 0x0000200423007388 */ /* 0x008fe80000000a00 */
[----:B------:R0:W-:Y:S04]  /*2be0*/  STS.64 [R35+0x2120], R6 ;  /* 0x0021200623007388 */ /* 0x0001e80000000a00 */
[----:B--2---:R-:W-:Y:S04]  /*2bf0*/  STS.64 [R37+0x20], R20 ;  /* 0x0000201425007388 */ /* 0x004fe80000000a00 */
[----:B------:R2:W-:Y:S01]  /*2c00*/  STS.64 [R37+0x2120], R22 ;  /* 0x0021201625007388 */ /* 0x0005e20000000a00 */
[----:B0-----:R-:W-:-:S03]  /*2c10*/  LEA R35, R25, R36, 0x3 ;  /* 0x0000002419237211 */ /* 0x001fc600078e18ff */
        /* <DEDUP_REMOVED lines=8> */
[----:B------:R-:W-:-:S02]  /*2ca0*/  VIADD R36, R26, 0x380 ;  /* 0x000003801a247836 */ /* 0x000fc40000000000 */
[----:B------:R-:W-:Y:S02]  /*2cb0*/  VIADD R26, R26, 0x3c0 ;  /* 0x000003c01a1a7836 */ /* 0x000fe40000000000 */
[C---:B------:R-:W-:Y:S02]  /*2cc0*/  IMAD.U32 R36, R25.reuse, 0x8, R36 ;  /* 0x0000000819247824 */ /* 0x040fe400078e0024 */
[----:B------:R-:W-:Y:S01]  /*2cd0*/  IMAD.U32 R26, R25, 0x8, R26 ;  /* 0x00000008191a7824 */ /* 0x000fe200078e001a */
[----:B------:R-:W-:-:S04]  /*2ce0*/  IADD3 R27, PT, PT, R27, 0x10, RZ ;  /* 0x000000101b1b7810 */ /* 0x000fc80007ffe0ff */
        /* <DEDUP_REMOVED lines=13> */
.L_x_65:
[----:B------:R-:W-:Y:S05]  /*2dc0*/  @!P1 BRA `(.L_x_64) ;  /* 0x0000000800689947 */ /* 0x000fea0003800000 */
[----:B------:R-:W-:Y:S02]  /*2dd0*/  ISETP.GE.U32.AND P0, PT, R33, 0x8, PT ;  /* 0x000000082100780c */ /* 0x000fe40003f06070 */
[----:B------:R-:W-:-:S04]  /*2de0*/  LOP3.LUT R25, R24, 0x7, RZ, 0xc0, !PT ;  /* 0x0000000718197812 */ /* 0x000fc800078ec0ff */
[----:B------:R-:W-:-:S07]  /*2df0*/  ISETP.NE.AND P1, PT, R25, RZ, PT ;  /* 0x000000ff1900720c */ /* 0x000fce0003f25270 */
[----:B------:R-:W-:Y:S06]  /*2e00*/  @!P0 BRA `(.L_x_67) ;  /* 0x0000000400308947 */ /* 0x000fec0003800000 */
[----:B------:R-:W-:-:S05]  /*2e10*/  IMAD R33, R31, 0x20, R0 ;  /* 0x000000201f217824 */ /* 0x000fca00078e0200 */
        /* <DEDUP_REMOVED lines=14> */
[----:B------:R-:W5:Y:S03]  /*2f00*/  LDL.128 R16, [R33+0x30] ;  /* 0x0000300021107983 */ /* 0x000f660000100c00 */
[----:B------:R-:W-:-:S05]  /*2f10*/  LEA R35, R26, R27, 0x3 ;  /* 0x0000001b1a237211 */ /* 0x000fca00078e18ff */
[----:B--2---:R-:W-:Y:S04]  /*2f20*/  STS.64 [R35], R12 ;  /* 0x0000000c23007388 */ /* 0x004fe80000000a00 */
[----:B------:R0:W-:Y:S04]  /*2f30*/  STS.64 [R35+0x2100], R14 ;  /* 0x0021000e23007388 */ /* 0x0001e80000000a00 */
[----:B0-----:R-:W2:Y:S01]  /*2f40*/  LDL.128 R12, [R33+0x50] ;  /* 0x00005000210c7983 */ /* 0x001ea20000100c00 */
[----:B------:R-:W-:-:S04]  /*2f50*/  VIADD R37, R27, 0x40 ;  /* 0x000000401b257836 */ /* 0x000fc80000000000 */
        /* <DEDUP_REMOVED lines=18> */
[C---:B------:R-:W-:Y:S01]  /*3080*/  IADD3 R37, PT, PT, R27.reuse, 0xc0, RZ ;  /* 0x000000c01b257810 */ /* 0x040fe20007ffe0ff */
[----:B------:R-:W-:-:S04]  /*3090*/  VIADD R35, R27, 0x140 ;  /* 0x000001401b237836 */ /* 0x000fc80000000000 */
[C---:B------:R-:W-:Y:S02]  /*30a0*/  IMAD.U32 R36, R26.reuse, 0x8, R37 ;  /* 0x000000081a247824 */ /* 0x040fe400078e0025 */
[----:B------:R-:W-:Y:S01]  /*30b0*/  VIADD R37, R27, 0x100 ;  /* 0x000001001b257836 */ /* 0x000fe20000000000 */
[----:B------:R-:W-:-:S03]  /*30c0*/  LEA R34, R26, R35, 0x3 ;  /* 0x000000231a227211 */ /* 0x000fc600078e18ff */
        /* <DEDUP_REMOVED lines=16> */
[----:B------:R-:W-:-:S02]  /*31d0*/  VIADD R35, R27, 0x180 ;  /* 0x000001801b237836 */ /* 0x000fc40000000000 */
[----:B------:R-:W-:Y:S02]  /*31e0*/  VIADD R27, R27, 0x1c0 ;  /* 0x000001c01b1b7836 */ /* 0x000fe40000000000 */
        /* <DEDUP_REMOVED lines=11> */
[----:B------:R-:W-:Y:S01]  /*32a0*/  IADD3 R31, PT, PT, R31, 0x8, RZ ;  /* 0x000000081f1f7810 */ /* 0x000fe20007ffe0ff */
[----:B--2---:R4:W-:Y:S04]  /*32b0*/  STS.64 [R27], R12 ;  /* 0x0000000c1b007388 */ /* 0x0049e80000000a00 */
[----:B------:R4:W-:Y:S02]  /*32c0*/  STS.64 [R27+0x2100], R14 ;  /* 0x0021000e1b007388 */ /* 0x0009e40000000a00 */
.L_x_67:
[----:B------:R-:W-:Y:S05]  /*32d0*/  @!P1 BRA `(.L_x_64) ;  /* 0x0000000400249947 */ /* 0x000fea0003800000 */
[----:B------:R-:W-:Y:S02]  /*32e0*/  ISETP.GE.U32.AND P0, PT, R25, 0x4, PT ;  /* 0x000000041900780c */ /* 0x000fe40003f06070 */
[----:B------:R-:W-:-:S04]  /*32f0*/  LOP3.LUT R33, R24, 0x3, RZ, 0xc0, !PT ;  /* 0x0000000318217812 */ /* 0x000fc800078ec0ff */
[----:B------:R-:W-:-:S07]  /*3300*/  ISETP.NE.AND P1, PT, R33, RZ, PT ;  /* 0x000000ff2100720c */ /* 0x000fce0003f25270 */
[----:B------:R-:W-:Y:S06]  /*3310*/  @!P0 BRA `(.L_x_68) ;  /* 0x0000000000b08947 */ /* 0x000fec0003800000 */
[----:B------:R-:W-:-:S05]  /*3320*/  IMAD R24, R31, 0x20, R0 ;  /* 0x000000201f187824 */ /* 0x000fca00078e0200 */
        /* <DEDUP_REMOVED lines=12> */
[----:B------:R-:W-:Y:S02]  /*33f0*/  IMAD R34, R34, 0x84, R11 ;  /* 0x0000008422227824 */ /* 0x000fe400078e020b */
[C---:B------:R-:W-:Y:S01]  /*3400*/  VIADD R21, R35.reuse, 0x40 ;  /* 0x0000004023157836 */ /* 0x040fe20000000000 */
[----:B------:R-:W5:Y:S02]  /*3410*/  LDL.128 R8, [R24+0x30] ;  /* 0x0000300018087983 */ /* 0x000f640000100c00 */
[C---:B------:R-:W-:Y:S01]  /*3420*/  LEA R37, R34.reuse, R35, 0x3 ;  /* 0x0000002322257211 */ /* 0x040fe200078e18ff */
        /* <DEDUP_REMOVED lines=11> */
[----:B------:R-:W-:Y:S01]  /*34e0*/  VIADD R35, R35, 0xc0 ;  /* 0x000000c023237836 */ /* 0x000fe20000000000 */
[----:B------:R-:W-:-:S03]  /*34f0*/  LEA R39, R34, R39, 0x3 ;  /* 0x0000002722277211 */ /* 0x000fc600078e18ff */
[----:B------:R-:W-:Y:S01]  /*3500*/  IMAD.U32 R35, R34, 0x8, R35 ;  /* 0x0000000822237824 */ /* 0x000fe200078e0023 */
        /* <DEDUP_REMOVED lines=13> */
.L_x_68:
        /* <DEDUP_REMOVED lines=10> */
.L_x_69:
[----:B------:R-:W-:-:S05]  /*3680*/  LEA R14, R31, R0, 0x5 ;  /* 0x000000001f0e7211 */ /* 0x000fca00078e28ff */
[----:B--2---:R-:W2:Y:S04]  /*3690*/  LDL.128 R4, [R14] ;  /* 0x000000000e047983 */ /* 0x004ea80000100c00 */
[----:B------:R-:W3:Y:S01]  /*36a0*/  LDL.128 R8, [R14+0x10] ;  /* 0x000010000e087983 */ /* 0x000ee20000100c00 */
[----:B------:R-:W-:Y:S01]  /*36b0*/  IMAD.IADD R13, R3, 0x1, R31 ;  /* 0x00000001030d7824 */ /* 0x000fe200078e021f */
[----:B------:R-:W-:Y:S05]  /*36c0*/  WARPSYNC.ALL ;  /* 0x0000000000007948 */ /* 0x000fea0003800000 */
[----:B------:R-:W-:-:S02]  /*36d0*/  IMAD R13, R13, 0x40, R32 ;  /* 0x000000400d0d7824 */ /* 0x000fc400078e0220 */
[----:B------:R-:W-:Y:S02]  /*36e0*/  VIADD R12, R12, 0x1 ;  /* 0x000000010c0c7836 */ /* 0x000fe40000000000 */
[----:B------:R-:W-:Y:S01]  /*36f0*/  VIADD R31, R31, 0x1 ;  /* 0x000000011f1f7836 */ /* 0x000fe20000000000 */
[----:B------:R-:W-:Y:S02]  /*3700*/  IADD3 R13, PT, PT, R16, R15, R13 ;  /* 0x0000000f100d7210 */ /* 0x000fe40007ffe00d */
[----:B------:R-:W-:-:S03]  /*3710*/  ISETP.NE.AND P0, PT, R12, R33, PT ;  /* 0x000000210c00720c */ /* 0x000fc60003f05270 */
[----:B--2---:R2:W-:Y:S04]  /*3720*/  STS.64 [R13], R4 ;  /* 0x000000040d007388 */ /* 0x0045e80000000a00 */
[----:B------:R2:W-:Y:S04]  /*3730*/  STS.64 [R13+0x2100], R6 ;  /* 0x002100060d007388 */ /* 0x0005e80000000a00 */
[----:B---3--:R2:W-:Y:S04]  /*3740*/  STS.64 [R13+0x20], R8 ;  /* 0x000020080d007388 */ /* 0x0085e80000000a00 */
[----:B------:R2:W-:Y:S01]  /*3750*/  STS.64 [R13+0x2120], R10 ;  /* 0x0021200a0d007388 */ /* 0x0005e20000000a00 */
[----:B------:R-:W-:Y:S05]  /*3760*/  @P0 BRA `(.L_x_69) ;  /* 0xfffffffc00c40947 */ /* 0x000fea000383ffff */
.L_x_64:
[----:B------:R-:W-:Y:S05]  /*3770*/  WARPSYNC.ALL ;  /* 0x0000000000007948 */ /* 0x000fea0003800000 */
[----:B------:R-:W-:Y:S01]  /*3780*/  BAR.SYNC.DEFER_BLOCKING 0x0 ;  /* 0x0000000000007b1d */ /* 0x000fe20000010000 */
[----:B------:R-:W-:-:S13]  /*3790*/  ISETP.GE.AND P0, PT, R28, 0x1, PT ;  /* 0x000000011c00780c */ /* 0x000fda0003f06270 */
[----:B------:R-:W-:Y:S05]  /*37a0*/  @!P0 EXIT ;  /* 0x000000000000894d */ /* 0x000fea0003800000 */
[----:B------:R-:W5:Y:S01]  /*37b0*/  S2R R3, SR_CgaCtaId ;  /* 0x0000000000037919 */ /* 0x000f620000008800 */
[----:B------:R-:W-:Y:S01]  /*37c0*/  MOV R0, 0x400 ;  /* 0x0000040000007802 */ /* 0x000fe20000000f00 */
[----:B------:R-:W1:Y:S01]  /*37d0*/  LDCU UR6, c[0x0][0x360] ;  /* 0x00006c00ff0677ac */ /* 0x000e620008000800 */
[C---:B0---4-:R-:W-:Y:S02]  /*37e0*/  LOP3.LUT R20, R29.reuse, 0x1f, RZ, 0xc0, !PT ;  /* 0x0000001f1d147812 */ /* 0x051fe400078ec0ff */
[----:B--2---:R-:W-:Y:S01]  /*37f0*/  SHF.L.U32 R4, R29, 0x1, RZ ;  /* 0x000000011d047819 */ /* 0x004fe200000006ff */
[----:B------:R-:W-:Y:S01]  /*3800*/  UMOV UR4, URZ ;  /* 0x000000ff00047c82 */ /* 0x000fe20008000000 */
[C---:B------:R-:W-:Y:S02]  /*3810*/  LOP3.LUT R24, R20.reuse, 0x60, RZ, 0xfc, !PT ;  /* 0x0000006014187812 */ /* 0x040fe400078efcff */
        /* <DEDUP_REMOVED lines=8> */
[--C-:B------:R-:W-:Y:S01]  /*38a0*/  IMAD R31, R22, 0x20, R7.reuse ;  /* 0x00000020161f7824 */ /* 0x100fe200078e0207 */
[----:B------:R-:W-:Y:S01]  /*38b0*/  LOP3.LUT R23, R30, 0x1, RZ, 0xc0, !PT ;  /* 0x000000011e177812 */ /* 0x000fe200078ec0ff */
[--C-:B------:R-:W-:Y:S01]  /*38c0*/  IMAD R33, R25, 0x20, R7.reuse ;  /* 0x0000002019217824 */ /* 0x100fe200078e0207 */
[----:B------:R-:W-:Y:S01]  /*38d0*/  LOP3.LUT R21, R29, 0xf, RZ, 0xc0, !PT ;  /* 0x0000000f1d157812 */ /* 0x000fe200078ec0ff */
[----:B------:R-:W-:Y:S01]  /*38e0*/  IMAD R34, R26, 0x20, R7 ;  /* 0x000000201a227824 */ /* 0x000fe200078e0207 */
[----:B------:R-:W-:Y:S01]  /*38f0*/  IADD3 R32, PT, PT, R32, 0xd400, RZ ;  /* 0x0000d40020207810 */ /* 0x000fe20007ffe0ff */
[----:B------:R-:W-:-:S02]  /*3900*/  VIADD R31, R31, 0xd400 ;  /* 0x0000d4001f1f7836 */ /* 0x000fc40000000000 */
[----:B------:R-:W-:Y:S01]  /*3910*/  VIADD R33, R33, 0xd400 ;  /* 0x0000d40021217836 */ /* 0x000fe20000000000 */
[----:B-----5:R-:W-:Y:S01]  /*3920*/  LEA R0, R3, R0, 0x18 ;  /* 0x0000000003007211 */ /* 0x020fe200078ec0ff */
[----:B------:R-:W-:Y:S01]  /*3930*/  VIADD R34, R34, 0xd400 ;  /* 0x0000d40022227836 */ /* 0x000fe20000000000 */
[----:B------:R-:W-:-:S03]  /*3940*/  SHF.R.U32.HI R3, RZ, 0x5, R29 ;  /* 0x00000005ff037819 */ /* 0x000fc6000001161d */
[--C-:B------:R-:W-:Y:S02]  /*3950*/  IMAD R23, R23, 0x4200, R0.reuse ;  /* 0x0000420017177824 */ /* 0x100fe400078e0200 */
[C---:B------:R-:W-:Y:S02]  /*3960*/  IMAD.SHL.U32 R5, R3.reuse, 0x20, RZ ;  /* 0x0000002003057824 */ /* 0x040fe400078e00ff */
[C---:B------:R-:W-:Y:S02]  /*3970*/  IMAD.SHL.U32 R4, R3.reuse, 0x8, RZ ;  /* 0x0000000803047824 */ /* 0x040fe400078e00ff */
[----:B------:R-:W-:Y:S01]  /*3980*/  IMAD R27, R3, 0x200, R0 ;  /* 0x00000200031b7824 */ /* 0x000fe200078e0200 */
[----:B------:R-:W-:Y:S02]  /*3990*/  LOP3.LUT R5, R5, 0x20, RZ, 0xc0, !PT ;  /* 0x0000002005057812 */ /* 0x000fe400078ec0ff */
[----:B------:R-:W-:Y:S02]  /*39a0*/  LOP3.LUT R4, R4, 0x10, RZ, 0xc0, !PT ;  /* 0x0000001004047812 */ /* 0x000fe400078ec0ff */
[----:B------:R-:W-:-:S02]  /*39b0*/  IADD3 R28, PT, PT, R0, 0x8400, R5 ;  /* 0x00008400001c7810 */ /* 0x000fc40007ffe005 */
[----:B-1----:R-:W-:-:S07]  /*39c0*/  IADD3 R30, PT, PT, R4, UR5, RZ ;  /* 0x00000005041e7c10 */ /* 0x002fce000fffe0ff */
.L_x_88:
[----:B------:R-:W-:Y:S01]  /*39d0*/  ISETP.GE.AND P0, PT, R29, R2, PT ;  /* 0x000000021d00720c */ /* 0x000fe20003f06270 */
[----:B0-----:R-:W0:Y:S01]  /*39e0*/  LDCU UR5, c[0x0][0x384] ;  /* 0x00007080ff0577ac */ /* 0x001e220008000800 */
[----:B------:R-:W-:Y:S01]  /*39f0*/  BSSY.RECONVERGENT B0, `(.L_x_70) ;  /* 0x0000019000007945 */ /* 0x000fe20003800200 */
[----:B-1----:R-:W1:Y:S10]  /*3a00*/  LDCU UR7, c[0x0][0x388] ;  /* 0x00007100ff0777ac */ /* 0x002e740008000800 */
[----:B--23--:R-:W-:Y:S05]  /*3a10*/  @P0 BRA `(.L_x_71) ;  /* 0x0000000000580947 */ /* 0x00cfea0003800000 */
[----:B------:R-:W-:-:S07]  /*3a20*/  IMAD.MOV.U32 R7, RZ, RZ, R29 ;  /* 0x000000ffff077224 */ /* 0x000fce00078e001d */
.L_x_72:
[----:B------:R-:W-:-:S04]  /*3a30*/  SHF.R.S32.HI R4, RZ, 0x1f, R7 ;  /* 0x0000001fff047819 */ /* 0x000fc80000011407 */
[----:B------:R-:W-:-:S04]  /*3a40*/  LEA.HI R4, R4, R7, RZ, 0x5 ;  /* 0x0000000704047211 */ /* 0x000fc800078f28ff */
[----:B--2---:R-:W-:Y:S02]  /*3a50*/  LOP3.LUT R6, R4, 0xffffffe0, RZ, 0xc0, !PT ;  /* 0xffffffe004067812 */ /* 0x004fe400078ec0ff */
[----:B------:R-:W-:-:S03]  /*3a60*/  SHF.R.S32.HI R8, RZ, 0x5, R4 ;  /* 0x00000005ff087819 */ /* 0x000fc60000011404 */
[----:B------:R-:W-:-:S05]  /*3a70*/  IMAD.IADD R11, R7, 0x1, -R6 ;  /* 0x00000001070b7824 */ /* 0x000fca00078e0a06 */
[----:B------:R-:W-:-:S04]  /*3a80*/  IADD3 R9, PT, PT, R11, UR4, RZ ;  /* 0x000000040b097c10 */ /* 0x000fc8000fffe0ff */
[----:B0-----:R-:W-:-:S04]  /*3a90*/  ISETP.GE.AND P0, PT, R9, UR5, PT ;  /* 0x0000000509007c0c */ /* 0x001fc8000bf06270 */
[----:B-1----:R-:W-:-:S13]  /*3aa0*/  ISETP.GE.OR P0, PT, R8, UR7, P0 ;  /* 0x0000000708007c0c */ /* 0x002fda0008706670 */
        /* <DEDUP_REMOVED lines=8> */
[----:B--2---:R-:W-:Y:S01]  /*3b30*/  @!P0 HADD2.F32 R6, -RZ, R4.H0_H0 ;  /* 0x20000004ff068230 */ /* 0x004fe20000004100 */
[----:B------:R-:W-:-:S04]  /*3b40*/  ISETP.GE.AND P0, PT, R7, R2, PT ;  /* 0x000000020700720c */ /* 0x000fc80003f06270 */
[----:B------:R-:W-:-:S05]  /*3b50*/  F2FP.F16.F32.PACK_AB R6, RZ, R6 ;  /* 0x00000006ff06723e */ /* 0x000fca00000000ff */
[----:B------:R2:W-:Y:S04]  /*3b60*/  STS.U16 [R9+0x8400], R6 ;  /* 0x0084000609007388 */ /* 0x0005e80000000400 */
[----:B------:R-:W-:Y:S05]  /*3b70*/  @!P0 BRA `(.L_x_72) ;  /* 0xfffffffc00ac8947 */ /* 0x000fea000383ffff */
.L_x_71:
[----:B01----:R-:W-:Y:S05]  /*3b80*/  BSYNC.RECONVERGENT B0 ;  /* 0x0000000000007941 */ /* 0x003fea0003800200 */
.L_x_70:
[----:B------:R-:W-:Y:S01]  /*3b90*/  BAR.SYNC.DEFER_BLOCKING 0x0 ;  /* 0x0000000000007b1d */ /* 0x000fe20000010000 */
[----:B------:R-:W-:-:S13]  /*3ba0*/  ISETP.GT.U32.AND P0, PT, R29, 0x7f, PT ;  /* 0x0000007f1d00780c */ /* 0x000fda0003f04070 */
[----:B------:R-:W-:Y:S05]  /*3bb0*/  @P0 BRA `(.L_x_73) ;  /* 0x00000008007c0947 */ /* 0x000fea0003800000 */
[----:B------:R-:W0:Y:S01]  /*3bc0*/  LDCU UR5, c[0x0][0x388] ;  /* 0x00007100ff0577ac */ /* 0x000e220008000800 */
[----:B--2---:R-:W-:Y:S02]  /*3bd0*/  CS2R R6, SRZ ;  /* 0x0000000000067805 */ /* 0x004fe4000001ff00 */
[----:B------:R-:W-:Y:S02]  /*3be0*/  CS2R R4, SRZ ;  /* 0x0000000000047805 */ /* 0x000fe4000001ff00 */
[----:B------:R-:W-:Y:S02]  /*3bf0*/  CS2R R10, SRZ ;  /* 0x00000000000a7805 */ /* 0x000fe4000001ff00 */
[----:B------:R-:W-:Y:S01]  /*3c00*/  CS2R R8, SRZ ;  /* 0x0000000000087805 */ /* 0x000fe2000001ff00 */
[----:B0-----:R-:W-:-:S09]  /*3c10*/  UISETP.GE.AND UP0, UPT, UR5, 0x1, UPT ;  /* 0x000000010500788c */ /* 0x001fd2000bf06270 */
[----:B------:R-:W-:Y:S05]  /*3c20*/  BRA.U !UP0, `(.L_x_74) ;  /* 0x0000000508007547 */ /* 0x000fea000b800000 */
[----:B------:R-:W-:Y:S01]  /*3c30*/  IMAD.MOV.U32 R35, RZ, RZ, RZ ;  /* 0x000000ffff237224 */ /* 0x000fe200078e00ff */
[----:B------:R-:W-:-:S07]  /*3c40*/  MOV R7, RZ ;  /* 0x000000ff00077202 */ /* 0x000fce0000000f00 */
.L_x_77:
        /* <DEDUP_REMOVED lines=10> */
.L_x_76:
        /* <DEDUP_REMOVED lines=10> */
[----:B------:R-:W1:Y:S01]  /*3d90*/  LDS R37, [R37] ;  /* 0x0000000025257984 */ /* 0x000e620000000800 */
[--C-:B0-----:R-:W-:Y:S01]  /*3da0*/  IMAD.IADD R36, R33, 0x1, R16.reuse ;  /* 0x0000000121247824 */ /* 0x101fe200078e0210 */
[----:B-1----:R-:W-:Y:S01]  /*3db0*/  F2FP.F16.F32.PACK_AB R38, RZ, R37 ;  /* 0x00000025ff26723e */ /* 0x002fe200000000ff */
[----:B------:R-:W-:Y:S02]  /*3dc0*/  IMAD.IADD R37, R12, 0x1, R17 ;  /* 0x000000010c257824 */ /* 0x000fe400078e0211 */
[----:B------:R-:W-:Y:S01]  /*3dd0*/  VIADD R17, R17, 0x2100 ;  /* 0x0000210011117836 */ /* 0x000fe20000000000 */
[----:B------:R-:W-:Y:S01]  /*3de0*/  PRMT R41, R38, 0x7610, R41 ;  /* 0x0000761026297816 */ /* 0x000fe20000000029 */
[----:B------:R-:W-:-:S05]  /*3df0*/  IMAD.IADD R38, R34, 0x1, R16 ;  /* 0x0000000122267824 */ /* 0x000fca00078e0210 */
[----:B------:R0:W-:Y:S04]  /*3e00*/  STS.U16 [R38], R41 ;  /* 0x0000002926007388 */ /* 0x0001e80000000400 */
[----:B------:R-:W1:Y:S01]  /*3e10*/  LDS R19, [R19] ;  /* 0x0000000013137984 */ /* 0x000e620000000800 */
[----:B0-----:R-:W-:Y:S01]  /*3e20*/  IMAD.IADD R38, R32, 0x1, R16 ;  /* 0x0000000120267824 */ /* 0x001fe200078e0210 */
[----:B------:R-:W-:Y:S02]  /*3e30*/  IADD3 R16, PT, PT, R16, 0x100, RZ ;  /* 0x0000010010107810 */ /* 0x000fe40007ffe0ff */
[----:B-1----:R-:W-:-:S04]  /*3e40*/  F2FP.F16.F32.PACK_AB R39, RZ, R19 ;  /* 0x00000013ff27723e */ /* 0x002fc800000000ff */
[----:B------:R-:W-:-:S05]  /*3e50*/  PRMT R42, R39, 0x7610, R42 ;  /* 0x00007610272a7816 */ /* 0x000fca000000002a */
[----:B------:R-:W-:Y:S04]  /*3e60*/  STS.U16 [R36], R42 ;  /* 0x0000002a24007388 */ /* 0x000fe80000000400 */
[----:B------:R-:W0:Y:S02]  /*3e70*/  LDS R37, [R37] ;  /* 0x0000000025257984 */ /* 0x000e240000000800 */
[----:B0-----:R-:W-:-:S05]  /*3e80*/  F2FP.F16.F32.PACK_AB R39, RZ, R37 ;  /* 0x00000025ff27723e */ /* 0x001fca00000000ff */
[----:B------:R0:W-:Y:S01]  /*3e90*/  STS.U16 [R38], R39 ;  /* 0x0000002726007388 */ /* 0x0001e20000000400 */
[----:B------:R-:W-:Y:S05]  /*3ea0*/  @!P0 BRA `(.L_x_76) ;  /* 0xfffffffc00908947 */ /* 0x000fea000383ffff */
[----:B------:R-:W-:Y:S05]  /*3eb0*/  BSYNC.RECONVERGENT B0 ;  /* 0x0000000000007941 */ /* 0x000fea0003800200 */
.L_x_75:
[----:B------:R-:W1:Y:S01]  /*3ec0*/  S2R R12, SR_LANEID ;  /* 0x00000000000c7919 */ /* 0x000e620000000000 */
[----:B------:R-:W-:Y:S05]  /*3ed0*/  WARPSYNC.ALL ;  /* 0x0000000000007948 */ /* 0x000fea0003800000 */
[----:B------:R-:W2:Y:S01]  /*3ee0*/  LDCU UR5, c[0x0][0x388] ;  /* 0x00007100ff0577ac */ /* 0x000ea20008000800 */
[--C-:B-1----:R-:W-:Y:S02]  /*3ef0*/  SHF.R.U32.HI R13, RZ, 0x3, R12.reuse ;  /* 0x00000003ff0d7819 */ /* 0x102fe4000001160c */
        /* <DEDUP_REMOVED lines=13> */
[----:B--2---:R-:W-:Y:S01]  /*3fd0*/  ISETP.GE.AND P0, PT, R35, UR5, PT ;  /* 0x0000000523007c0c */ /* 0x004fe2000bf06270 */
[----:B------:R-:W1:Y:S02]  /*3fe0*/  LDSM.16.MT88.4 R16, [R16] ;  /* 0x000000001010783b */ /* 0x000e640000004200 */
[C---:B-1----:R-:W-:Y:S08]  /*3ff0*/  HMMA.16816.F32 R8, R12.reuse, R16, R8 ;  /* 0x000000100c08723c */ /* 0x042ff00000001808 */
[----:B------:R-:W-:Y:S02]  /*4000*/  HMMA.16816.F32 R4, R12, R18, R4 ;  /* 0x000000120c04723c */ /* 0x000fe40000001804 */
[----:B------:R-:W-:-:S03]  /*4010*/  NOP ;  /* 0x0000000000007918 */ /* 0x000fc60000000000 */
[----:B------:R-:W-:-:S15]  /*4020*/  @!P0 BRA `(.L_x_77) ;  /* 0xfffffffc00088947 */ /* 0x000fde000383ffff */
.L_x_74:
[C---:B------:R-:W-:Y:S01]  /*4030*/  IMAD.SHL.U32 R13, R3.reuse, 0x10, RZ ;  /* 0x00000010030d7824 */ /* 0x040fe200078e00ff */
[----:B------:R-:W-:Y:S01]  /*4040*/  LEA R12, R3, R0, 0xa ;  /* 0x00000000030c7211 */ /* 0x000fe200078e50ff */
[----:B------:R-:W-:Y:S05]  /*4050*/  WARPSYNC.ALL ;  /* 0x0000000000007948 */ /* 0x000fea0003800000 */
[----:B------:R-:W-:Y:S01]  /*4060*/  LOP3.LUT R14, R13, 0x10, RZ, 0xc0, !PT ;  /* 0x000000100d0e7812 */ /* 0x000fe200078ec0ff */
[----:B------:R-:W-:-:S03]  /*4070*/  VIADD R16, R12, 0xdc00 ;  /* 0x0000dc000c107836 */ /* 0x000fc60000000000 */
[----:B------:R-:W-:Y:S01]  /*4080*/  LOP3.LUT R17, R14, 0xf, R29, 0xf8, !PT ;  /* 0x0000000f0e117812 */ /* 0x000fe200078ef81d */
[----:B------:R-:W1:Y:S01]  /*4090*/  S2R R13, SR_LANEID ;  /* 0x00000000000d7919 */ /* 0x000e620000000000 */
[----:B------:R-:W2:Y:S01]  /*40a0*/  LDCU UR5, c[0x0][0x384] ;  /* 0x00007080ff0577ac */ /* 0x000ea20008000800 */
[----:B------:R-:W-:Y:S01]  /*40b0*/  BSSY.RECONVERGENT B0, `(.L_x_78) ;  /* 0x000004e000007945 */ /* 0x000fe20003800200 */
[----:B------:R-:W3:Y:S01]  /*40c0*/  LDCU UR7, c[0x0][0x380] ;  /* 0x00007000ff0777ac */ /* 0x000ee20008000800 */
[----:B------:R-:W4:Y:S01]  /*40d0*/  LDCU UR10, c[0x0][0x384] ;  /* 0x00007080ff0a77ac */ /* 0x000f220008000800 */
[----:B-1----:R-:W-:Y:S02]  /*40e0*/  SHF.R.U32.HI R14, RZ, 0x2, R13 ;  /* 0x00000002ff0e7819 */ /* 0x002fe4000001160d */
[----:B------:R-:W-:-:S05]  /*40f0*/  LOP3.LUT R13, R13, 0x3, RZ, 0xc0, !PT ;  /* 0x000000030d0d7812 */ /* 0x000fca00078ec0ff */
[----:B------:R-:W-:Y:S02]  /*4100*/  IMAD R13, R14, 0x8, R13 ;  /* 0x000000080e0d7824 */ /* 0x000fe400078e020d */
[----:B------:R-:W-:Y:S02]  /*4110*/  VIADD R14, R17, UR4 ;  /* 0x00000004110e7c36 */ /* 0x000fe40008000000 */
[----:B------:R-:W-:Y:S01]  /*4120*/  IMAD.U32 R15, R13, 0x8, R16 ;  /* 0x000000080d0f7824 */ /* 0x000fe200078e0010 */
[----:B------:R-:W-:Y:S02]  /*4130*/  MOV R13, R20 ;  /* 0x00000014000d7202 */ /* 0x000fe40000000f00 */
[----:B--2---:R-:W-:Y:S02]  /*4140*/  ISETP.GE.AND P1, PT, R14, UR5, PT ;  /* 0x000000050e007c0c */ /* 0x004fe4000bf26270 */
[----:B------:R1:W-:Y:S04]  /*4150*/  STS.64 [R15], R8 ;  /* 0x000000080f007388 */ /* 0x0003e80000000a00 */
[----:B------:R1:W-:Y:S04]  /*4160*/  STS.64 [R15+0x200], R10 ;  /* 0x0002000a0f007388 */ /* 0x0003e80000000a00 */
[----:B------:R1:W-:Y:S04]  /*4170*/  STS.64 [R15+0x20], R4 ;  /* 0x000020040f007388 */ /* 0x0003e80000000a00 */
[----:B---34-:R1:W-:Y:S02]  /*4180*/  STS.64 [R15+0x220], R6 ;  /* 0x000220060f007388 */ /* 0x0183e40000000a00 */
.L_x_87:
[----:B-1----:R-:W1:Y:S01]  /*4190*/  LDC R7, c[0x0][0x384] ;  /* 0x0000e100ff077b82 */ /* 0x002e620000000800 */
[C---:B------:R-:W-:Y:S01]  /*41a0*/  LEA.HI R9, R13.reuse, R30, RZ, 0x1c ;  /* 0x0000001e0d097211 */ /* 0x040fe200078fe0ff */
[----:B------:R-:W-:Y:S01]  /*41b0*/  BSSY.RECONVERGENT B1, `(.L_x_79) ;  /* 0x000000d000017945 */ /* 0x000fe20003800200 */
[----:B------:R-:W-:Y:S02]  /*41c0*/  VIADD R11, R13, 0x20 ;  /* 0x000000200d0b7836 */ /* 0x000fe40000000000 */
[----:B------:R-:W-:-:S13]  /*41d0*/  ISETP.GE.OR P0, PT, R9, UR7, P1 ;  /* 0x0000000709007c0c */ /* 0x000fda0008f06670 */
[----:B--23--:R-:W-:Y:S05]  /*41e0*/  @P0 BRA `(.L_x_80) ;  /* 0x0000000000240947 */ /* 0x00cfea0003800000 */
[----:B------:R-:W-:Y:S01]  /*41f0*/  LOP3.LUT R4, R13, 0xf0, RZ, 0xc0, !PT ;  /* 0x000000f00d047812 */ /* 0x000fe200078ec0ff */
[----:B------:R-:W-:-:S03]  /*4200*/  IMAD R9, R9, UR10, R14 ;  /* 0x0000000a09097c24 */ /* 0x000fc6000f8e020e */
[----:B------:R-:W-:-:S05]  /*4210*/  LOP3.LUT R5, R4, 0xf, R29, 0xf8, !PT ;  /* 0x0000000f04057812 */ /* 0x000fca00078ef81d */
[----:B------:R-:W-:Y:S02]  /*4220*/  IMAD R8, R5, 0x4, R12 ;  /* 0x0000000405087824 */ /* 0x000fe400078e020c */
[----:B------:R-:W2:Y:S03]  /*4230*/  LDC.64 R4, c[0x0][0x3a8] ;  /* 0x0000ea00ff047b82 */ /* 0x000ea60000000a00 */
[----:B------:R-:W3:Y:S01]  /*4240*/  LDS R6, [R8+0xdc00] ;  /* 0x00dc000008067984 */ /* 0x000ee20000000800 */
[----:B--2---:R-:W-:Y:S01]  /*4250*/  IMAD.WIDE R4, R9, 0x2, R4 ;  /* 0x0000000209047825 */ /* 0x004fe200078e0204 */
[----:B---3--:R-:W-:-:S05]  /*4260*/  F2FP.F16.F32.PACK_AB R6, RZ, R6 ;  /* 0x00000006ff06723e */ /* 0x008fca00000000ff */
[----:B------:R2:W-:Y:S02]  /*4270*/  STG.E.U16 desc[UR8][R4.64], R6 ;  /* 0x0000000604007986 */ /* 0x0005e4000c101508 */
.L_x_80:
[----:B------:R-:W-:Y:S05]  /*4280*/  BSYNC.RECONVERGENT B1 ;  /* 0x0000000000017941 */ /* 0x000fea0003800200 */
.L_x_79:
[-C--:B------:R-:W-:Y:S01]  /*4290*/  LEA.HI R17, R11, R30.reuse, RZ, 0x1c ;  /* 0x0000001e0b117211 */ /* 0x080fe200078fe0ff */
[C---:B------:R-:W-:Y:S01]  /*42a0*/  VIADD R15, R13.reuse, 0x40 ;  /* 0x000000400d0f7836 */ /* 0x040fe20000000000 */
[----:B-1----:R-:W-:Y:S01]  /*42b0*/  ISETP.GE.AND P0, PT, R14, R7, PT ;  /* 0x000000070e00720c */ /* 0x002fe20003f06270 */
        /* <DEDUP_REMOVED lines=12> */
[----:B------:R-:W1:Y:S03]  /*4380*/  LDC.64 R4, c[0x0][0x3a8] ;  /* 0x0000ea00ff047b82 */ /* 0x000e660000000a00 */
[----:B------:R-:W2:Y:S01]  /*4390*/  LDS R10, [R16+0xdc00] ;  /* 0x00dc0000100a7984 */ /* 0x000ea20000000800 */
[----:B-1----:R-:W-:Y:S01]  /*43a0*/  IMAD.WIDE R4, R11, 0x2, R4 ;  /* 0x000000020b047825 */ /* 0x002fe200078e0204 */
[----:B--2---:R-:W-:-:S05]  /*43b0*/  F2FP.F16.F32.PACK_AB R10, RZ, R10 ;  /* 0x0000000aff0a723e */ /* 0x004fca00000000ff */
[----:B------:R1:W-:Y:S02]  /*43c0*/  STG.E.U16 desc[UR8][R4.64], R10 ;  /* 0x0000000a04007986 */ /* 0x0003e4000c101508 */
.L_x_82:
[----:B------:R-:W-:Y:S05]  /*43d0*/  BSYNC.RECONVERGENT B1 ;  /* 0x0000000000017941 */ /* 0x000fea0003800200 */
.L_x_81:
[----:B------:R-:W-:Y:S04]  /*43e0*/  BSSY.RECONVERGENT B1, `(.L_x_83) ;  /* 0x000000b000017945 */ /* 0x000fe80003800200 */
[----:B------:R-:W-:Y:S05]  /*43f0*/  @P3 BRA `(.L_x_84) ;  /* 0x0000000000243947 */ /* 0x000fea0003800000 */
[----:B-1----:R-:W-:Y:S01]  /*4400*/  LOP3.LUT R4, R15, 0xf0, RZ, 0xc0, !PT ;  /* 0x000000f00f047812 */ /* 0x002fe200078ec0ff */
[----:B------:R-:W-:-:S03]  /*4410*/  IMAD R11, R8, R7, R14 ;  /* 0x00000007080b7224 */ /* 0x000fc600078e020e */
[----:B------:R-:W-:-:S05]  /*4420*/  LOP3.LUT R5, R4, 0xf, R29, 0xf8, !PT ;  /* 0x0000000f04057812 */ /* 0x000fca00078ef81d */
[----:B------:R-:W-:Y:S02]  /*4430*/  IMAD R15, R5, 0x4, R12 ;  /* 0x00000004050f7824 */ /* 0x000fe400078e020c */
[----:B------:R-:W1:Y:S03]  /*4440*/  LDC.64 R4, c[0x0][0x3a8] ;  /* 0x0000ea00ff047b82 */ /* 0x000e660000000a00 */
[----:B------:R-:W2:Y:S01]  /*4450*/  LDS R10, [R15+0xdc00] ;  /* 0x00dc00000f0a7984 */ /* 0x000ea20000000800 */
[----:B-1----:R-:W-:Y:S01]  /*4460*/  IMAD.WIDE R4, R11, 0x2, R4 ;  /* 0x000000020b047825 */ /* 0x002fe200078e0204 */
[----:B--2---:R-:W-:-:S05]  /*4470*/  F2FP.F16.F32.PACK_AB R10, RZ, R10 ;  /* 0x0000000aff0a723e */ /* 0x004fca00000000ff */
[----:B------:R2:W-:Y:S02]  /*4480*/  STG.E.U16 desc[UR8][R4.64], R10 ;  /* 0x0000000a04007986 */ /* 0x0005e4000c101508 */
.L_x_84:
[----:B------:R-:W-:Y:S05]  /*4490*/  BSYNC.RECONVERGENT B1 ;  /* 0x0000000000017941 */ /* 0x000fea0003800200 */
.L_x_83:
[----:B------:R-:W-:Y:S04]  /*44a0*/  BSSY.RECONVERGENT B1, `(.L_x_85) ;  /* 0x000000b000017945 */ /* 0x000fe80003800200 */
[----:B------:R-:W-:Y:S05]  /*44b0*/  @P0 BRA `(.L_x_86) ;  /* 0x0000000000240947 */ /* 0x000fea0003800000 */
[----:B-12---:R-:W-:Y:S01]  /*44c0*/  LOP3.LUT R4, R9, 0xf0, RZ, 0xc0, !PT ;  /* 0x000000f009047812 */ /* 0x006fe200078ec0ff */
        /* <DEDUP_REMOVED lines=8> */
.L_x_86:
[----:B------:R-:W-:Y:S05]  /*4550*/  BSYNC.RECONVERGENT B1 ;  /* 0x0000000000017941 */ /* 0x000fea0003800200 */
.L_x_85:
[C---:B------:R-:W-:Y:S01]  /*4560*/  ISETP.GE.U32.AND P0, PT, R13.reuse, 0x80, PT ;  /* 0x000000800d00780c */ /* 0x040fe20003f06070 */
[----:B------:R-:W-:-:S12]  /*4570*/  VIADD R13, R13, 0x80 ;  /* 0x000000800d0d7836 */ /* 0x000fd80000000000 */
[----:B------:R-:W-:Y:S05]  /*4580*/  @!P0 BRA `(.L_x_87) ;  /* 0xfffffffc00008947 */ /* 0x000fea000383ffff */
[----:B------:R-:W-:Y:S05]  /*4590*/  BSYNC.RECONVERGENT B0 ;  /* 0x0000000000007941 */ /* 0x000fea0003800200 */
.L_x_78:
[----:B------:R-:W-:Y:S01]  /*45a0*/  NOP ;  /* 0x0000000000007918 */ /* 0x000fe20000000000 */
.L_x_73:
[----:B------:R-:W-:Y:S05]  /*45b0*/  WARPSYNC.ALL ;  /* 0x0000000000007948 */ /* 0x000fea0003800000 */
[----:B------:R-:W4:Y:S01]  /*45c0*/  LDCU UR5, c[0x0][0x384] ;  /* 0x00007080ff0577ac */ /* 0x000f220008000800 */
[----:B------:R-:W-:-:S04]  /*45d0*/  UIADD3 UR4, UPT, UPT, UR4, 0x20, URZ ;  /* 0x0000002004047890 */ /* 0x000fc8000fffe0ff */
[----:B----4-:R-:W-:Y:S01]  /*45e0*/  UISETP.GE.AND UP0, UPT, UR4, UR5, UPT ;  /* 0x000000050400728c */ /* 0x010fe2000bf06270 */
[----:B------:R-:W-:Y:S08]  /*45f0*/  BAR.SYNC.DEFER_BLOCKING 0x0 ;  /* 0x0000000000007b1d */ /* 0x000ff00000010000 */
[----:B------:R-:W-:Y:S05]  /*4600*/  BRA.U !UP0, `(.L_x_88) ;  /* 0xfffffff108f07547 */ /* 0x000fea000b83ffff */
[----:B------:R-:W-:Y:S05]  /*4610*/  EXIT ;  /* 0x000000000000794d */ /* 0x000fea0003800000 */
.L_x_89:
        /* <DEDUP_REMOVED lines=14> */
.L_x_91:


//--------------------- .nv.shared._ZN5hasty2v012elman_ladder17WmmaB2bGemmKernelI13__nv_bfloat16EEviiiPKT_S6_S6_PS4_ --------------------------
	.section	.nv.shared._ZN5hasty2v012elman_ladder17WmmaB2bGemmKernelI13__nv_bfloat16EEviiiPKT_S6_S6_PS4_,"aw",@nobits
	.sectionflags	@""
	.align	16
	.zero		1024


//--------------------- .nv.shared.reserved.0     --------------------------
	.section	.nv.shared.reserved.0,"aw",@nobits
	.weak		__nv_reservedSMEM_offset_0_alias
	.size		__nv_reservedSMEM_offset_0_alias, 0, 64
	.other		__nv_reservedSMEM_offset_0_alias,@"STO_CUDA_RESERVED_SHARED STV_DEFAULT"
__nv_reservedSMEM_offset_0_alias:
	.zero		0
	.zero		64


//--------------------- .nv.shared._ZN5hasty2v012elman_ladder17WmmaB2bGemmKernelI6__halfEEviiiPKT_S6_S6_PS4_ --------------------------
	.section	.nv.shared._ZN5hasty2v012elman_ladder17WmmaB2bGemmKernelI6__halfEEviiiPKT_S6_S6_PS4_,"aw",@nobits
	.sectionflags	@""
	.align	16
	.zero		1024


//--------------------- .nv.constant0._ZN5hasty2v012elman_ladder17WmmaB2bGemmKernelI13__nv_bfloat16EEviiiPKT_S6_S6_PS4_ --------------------------
	.section	.nv.constant0._ZN5hasty2v012elman_ladder17WmmaB2bGemmKernelI13__nv_bfloat16EEviiiPKT_S6_S6_PS4_,"a",@progbits
	.sectionflags	@""
	.align	4
.nv.constant0._ZN5hasty2v012elman_ladder17WmmaB2bGemmKernelI13__nv_bfloat16EEviiiPKT_S6_S6_PS4_:
	.zero		944


//--------------------- .nv.constant0._ZN5hasty2v012elman_ladder17WmmaB2bGemmKernelI6__halfEEviiiPKT_S6_S6_PS4_ --------------------------
	.section	.nv.constant0._ZN5hasty2v012elman_ladder17WmmaB2bGemmKernelI6__halfEEviiiPKT_S6_S6_PS4_,"a",@progbits
	.sectionflags	@""
	.align	4
.nv.constant0._ZN5hasty2v012elman_ladder17WmmaB2bGemmKernelI6__halfEEviiiPKT_S6_S6_PS4_:
	.zero		944


//--------------------- SYMBOLS --------------------------

	.type		.nv.reservedSmem.offset0,@object
	.size		.nv.reservedSmem.offset0,0x4
	.type		.nv.reservedSmem.cap,@object
	.size		.nv.reservedSmem.cap,0x4
